# CuTe-DSL kernel — source=cudnn_frontend_dsl family=grouped_gemm_swiglu
# config = {"ab_dtype": "Float4E2M1FN", "sf_vec": 32, "d_dtype": "Float4E2M1FN", "vector_f32": false, "mma_mn": [256, 256], "cluster_mn": [2, 1]}


// ===== COMPILED SASS (sm_100a) =====

	.target	sm_100a

	.elftype	@"ET_EXEC"


//--------------------- .note.nv.tkinfo           --------------------------
	.section	.note.nv.tkinfo,"",@"SHT_NOTE"
	.sectionflags	@"SHF_NOTE_NV_TKINFO"
	.tkinfo
        /*0018*/ 	.word	0x00000081
        /*0030*/ 	.string	""
        /*0030*/ 	.string	"ptxas"
        /*0030*/ 	.string	"Cuda compilation tools, release 12.9, V12.9.83"
        /*0030*/ 	.string	"Build system must define TOOLS_VERSION_EXTENDED"
        /*0030*/ 	.string	"-O 3 -arch sm_100a "



//--------------------- .note.nv.cuver            --------------------------
	.section	.note.nv.cuver,"",@"SHT_NOTE"
	.sectionflags	@"SHF_NOTE_NV_CUVER"
        /*0018*/ 	.short	0x0001
        /*001a*/ 	.short	0x0064
        /*001c*/ 	.short	0x0001
        /*001e*/ 	.short	0x0000
        /*0020*/ 	.short	0x0001
        /*0022*/ 	.short	0x0000


//--------------------- .nv.info                  --------------------------
	.section	.nv.info,"",@"SHT_CUDA_INFO"
	.align	4


	//----- nvinfo : EIATTR_REGCOUNT
	.align		4
        /*0000*/ 	.byte	0x04, 0x2f
        /*0002*/ 	.short	(.L_6 - .L_5)
	.align		4
.L_5:
        /*0004*/ 	.word	index@(kernel_cutlass_kernel_cudnngrouped_gemmgrouped_gemm_swiglugrouped_gemm_swiglu_quantBlockScaledContiguousGroupedGemmKernel_object_at__TiledMMA_ThrLayoutVMNK21111000_PermutationMNK____MMAAt_0)
        /*0008*/ 	.word	0x00000086


	//----- nvinfo : EIATTR_FRAME_SIZE
	.align		4
.L_6:
        /*000c*/ 	.byte	0x04, 0x11
        /*000e*/ 	.short	(.L_8 - .L_7)
	.align		4
.L_7:
        /*0010*/ 	.word	index@($__internal_2_$__cuda_sm10x_tcgen05_guardrail_trap_unallocated_columns_being_dealloced)
        /*0014*/ 	.word	0x00000000


	//----- nvinfo : EIATTR_FRAME_SIZE
	.align		4
.L_8:
        /*0018*/ 	.byte	0x04, 0x11
        /*001a*/ 	.short	(.L_10 - .L_9)
	.align		4
.L_9:
        /*001c*/ 	.word	index@($__internal_1_$__cuda_sm10x_tcgen05_guardrail_trap_phase_invalid_during_alloc)
        /*0020*/ 	.word	0x00000000


	//----- nvinfo : EIATTR_FRAME_SIZE
	.align		4
.L_10:
        /*0024*/ 	.byte	0x04, 0x11
        /*0026*/ 	.short	(.L_12 - .L_11)
	.align		4
.L_11:
        /*0028*/ 	.word	index@($__internal_0_$__cuda_sm10x_tcgen05_guardrail_trap_col_being_dealloced_not_returned_by_alloc)
        /*002c*/ 	.word	0x00000000


	//----- nvinfo : EIATTR_FRAME_SIZE
	.align		4
.L_12:
        /*0030*/ 	.byte	0x04, 0x11
        /*0032*/ 	.short	(.L_14 - .L_13)
	.align		4
.L_13:
        /*0034*/ 	.word	index@(kernel_cutlass_kernel_cudnngrouped_gemmgrouped_gemm_swiglugrouped_gemm_swiglu_quantBlockScaledContiguousGroupedGemmKernel_object_at__TiledMMA_ThrLayoutVMNK21111000_PermutationMNK____MMAAt_0)
        /*0038*/ 	.word	0x00000000


	//----- nvinfo : EIATTR_MIN_STACK_SIZE
	.align		4
.L_14:
        /*003c*/ 	.byte	0x04, 0x12
        /*003e*/ 	.short	(.L_16 - .L_15)
	.align		4
.L_15:
        /*0040*/ 	.word	index@(kernel_cutlass_kernel_cudnngrouped_gemmgrouped_gemm_swiglugrouped_gemm_swiglu_quantBlockScaledContiguousGroupedGemmKernel_object_at__TiledMMA_ThrLayoutVMNK21111000_PermutationMNK____MMAAt_0)
        /*0044*/ 	.word	0x00000000
.L_16:


//--------------------- .nv.info.kernel_cutlass_kernel_cudnngrouped_gemmgrouped_gemm_swiglugrouped_gemm_swiglu_quantBlockScaledContiguousGroupedGemmKernel_object_at__TiledMMA_ThrLayoutVMNK21111000_PermutationMNK____MMAAt_0 --------------------------
	.section	.nv.info.kernel_cutlass_kernel_cudnngrouped_gemmgrouped_gemm_swiglugrouped_gemm_swiglu_quantBlockScaledContiguousGroupedGemmKernel_object_at__TiledMMA_ThrLayoutVMNK21111000_PermutationMNK____MMAAt_0,"",@"SHT_CUDA_INFO"
	.sectionflags	@""
	.align	4


	//----- nvinfo : EIATTR_CUDA_API_VERSION
	.align		4
        /*0000*/ 	.byte	0x04, 0x37
        /*0002*/ 	.short	(.L_18 - .L_17)
.L_17:
        /*0004*/ 	.word	0x00000081


	//----- nvinfo : EIATTR_KPARAM_INFO
	.align		4
.L_18:
        /*0008*/ 	.byte	0x04, 0x17
        /*000a*/ 	.short	(.L_20 - .L_19)
.L_19:
        /*000c*/ 	.word	0x00000000
        /*0010*/ 	.short	0x000f
        /*0012*/ 	.short	0x03f8
        /*0014*/ 	.byte	0x00, 0xf0, 0x31, 0x00


	//----- nvinfo : EIATTR_KPARAM_INFO
	.align		4
.L_20:
        /*0018*/ 	.byte	0x04, 0x17
        /*001a*/ 	.short	(.L_22 - .L_21)
.L_21:
        /*001c*/ 	.word	0x00000000
        /*0020*/ 	.short	0x000e
        /*0022*/ 	.short	0x03ec
        /*0024*/ 	.byte	0x00, 0xf0, 0x31, 0x00


	//----- nvinfo : EIATTR_KPARAM_INFO
	.align		4
.L_22:
        /*0028*/ 	.byte	0x04, 0x17
        /*002a*/ 	.short	(.L_24 - .L_23)
.L_23:
        /*002c*/ 	.word	0x00000000
        /*0030*/ 	.short	0x000d
        /*0032*/ 	.short	0x03e0
        /*0034*/ 	.byte	0x00, 0xf0, 0x31, 0x00


	//----- nvinfo : EIATTR_KPARAM_INFO
	.align		4
.L_24:
        /*0038*/ 	.byte	0x04, 0x17
        /*003a*/ 	.short	(.L_26 - .L_25)
.L_25:
        /*003c*/ 	.word	0x00000000
        /*0040*/ 	.short	0x000c
        /*0042*/ 	.short	0x03d8
        /*0044*/ 	.byte	0x00, 0xf0, 0x21, 0x00


	//----- nvinfo : EIATTR_KPARAM_INFO
	.align		4
.L_26:
        /*0048*/ 	.byte	0x04, 0x17
        /*004a*/ 	.short	(.L_28 - .L_27)
.L_27:
        /*004c*/ 	.word	0x00000000
        /*0050*/ 	.short	0x000b
        /*0052*/ 	.short	0x03d0
        /*0054*/ 	.byte	0x00, 0xf0, 0x21, 0x00


	//----- nvinfo : EIATTR_KPARAM_INFO
	.align		4
.L_28:
        /*0058*/ 	.byte	0x04, 0x17
        /*005a*/ 	.short	(.L_30 - .L_29)
.L_29:
        /*005c*/ 	.word	0x00000000
        /*0060*/ 	.short	0x000a
        /*0062*/ 	.short	0x03c8
        /*0064*/ 	.byte	0x00, 0xf0, 0x21, 0x00


	//----- nvinfo : EIATTR_KPARAM_INFO
	.align		4
.L_30:
        /*0068*/ 	.byte	0x04, 0x17
        /*006a*/ 	.short	(.L_32 - .L_31)
.L_31:
        /*006c*/ 	.word	0x00000000
        /*0070*/ 	.short	0x0009
        /*0072*/ 	.short	0x03c0
        /*0074*/ 	.byte	0x00, 0xf0, 0x21, 0x00


	//----- nvinfo : EIATTR_KPARAM_INFO
	.align		4
.L_32:
        /*0078*/ 	.byte	0x04, 0x17
        /*007a*/ 	.short	(.L_34 - .L_33)
.L_33:
        /*007c*/ 	.word	0x00000000
        /*0080*/ 	.short	0x0008
        /*0082*/ 	.short	0x0340
        /*0084*/ 	.byte	0x00, 0xf0, 0x01, 0x02


	//----- nvinfo : EIATTR_KPARAM_INFO
	.align		4
.L_34:
        /*0088*/ 	.byte	0x04, 0x17
        /*008a*/ 	.short	(.L_36 - .L_35)
.L_35:
        /*008c*/ 	.word	0x00000000
        /*0090*/ 	.short	0x0007
        /*0092*/ 	.short	0x02c0
        /*0094*/ 	.byte	0x00, 0xf0, 0x01, 0x02


	//----- nvinfo : EIATTR_KPARAM_INFO
	.align		4
.L_36:
        /*0098*/ 	.byte	0x04, 0x17
        /*009a*/ 	.short	(.L_38 - .L_37)
.L_37:
        /*009c*/ 	.word	0x00000000
        /*00a0*/ 	.short	0x0006
        /*00a2*/ 	.short	0x0240
        /*00a4*/ 	.byte	0x00, 0xf0, 0x01, 0x02


	//----- nvinfo : EIATTR_KPARAM_INFO
	.align		4
.L_38:
        /*00a8*/ 	.byte	0x04, 0x17
        /*00aa*/ 	.short	(.L_40 - .L_39)
.L_39:
        /*00ac*/ 	.word	0x00000000
        /*00b0*/ 	.short	0x0005
        /*00b2*/ 	.short	0x01c0
        /*00b4*/ 	.byte	0x00, 0xf0, 0x01, 0x02


	//----- nvinfo : EIATTR_KPARAM_INFO
	.align		4
.L_40:
        /*00b8*/ 	.byte	0x04, 0x17
        /*00ba*/ 	.short	(.L_42 - .L_41)
.L_41:
        /*00bc*/ 	.word	0x00000000
        /*00c0*/ 	.short	0x0004
        /*00c2*/ 	.short	0x0140
        /*00c4*/ 	.byte	0x00, 0xf0, 0x01, 0x02


	//----- nvinfo : EIATTR_KPARAM_INFO
	.align		4
.L_42:
        /*00c8*/ 	.byte	0x04, 0x17
        /*00ca*/ 	.short	(.L_44 - .L_43)
.L_43:
        /*00cc*/ 	.word	0x00000000
        /*00d0*/ 	.short	0x0003
        /*00d2*/ 	.short	0x00c0
        /*00d4*/ 	.byte	0x00, 0xf0, 0x01, 0x02


	//----- nvinfo : EIATTR_KPARAM_INFO
	.align		4
.L_44:
        /*00d8*/ 	.byte	0x04, 0x17
        /*00da*/ 	.short	(.L_46 - .L_45)
.L_45:
        /*00dc*/ 	.word	0x00000000
        /*00e0*/ 	.short	0x0002
        /*00e2*/ 	.short	0x0040
        /*00e4*/ 	.byte	0x00, 0xf0, 0x01, 0x02


	//----- nvinfo : EIATTR_KPARAM_INFO
	.align		4
.L_46:
        /*00e8*/ 	.byte	0x04, 0x17
        /*00ea*/ 	.short	(.L_48 - .L_47)
.L_47:
        /*00ec*/ 	.word	0x00000000
        /*00f0*/ 	.short	0x0001
        /*00f2*/ 	.short	0x000c
        /*00f4*/ 	.byte	0x00, 0xf0, 0x31, 0x00


	//----- nvinfo : EIATTR_KPARAM_INFO
	.align		4
.L_48:
        /*00f8*/ 	.byte	0x04, 0x17
        /*00fa*/ 	.short	(.L_50 - .L_49)
.L_49:
        /*00fc*/ 	.word	0x00000000
        /*0100*/ 	.short	0x0000
        /*0102*/ 	.short	0x0000
        /*0104*/ 	.byte	0x00, 0xf0, 0x31, 0x00


	//----- nvinfo : EIATTR_AT_ENTRY_FRAGMENTS
	.align		4
.L_50:
        /*0108*/ 	.byte	0x04, 0x4f
        /*010a*/ 	.short	(.L_52 - .L_51)


	//   ....[0]....
.L_51:
        /*010c*/ 	.word	0x00000004


	//   ....[1]....
        /*0110*/ 	.word	0x00000005


	//----- nvinfo : EIATTR_RESERVED_SMEM_USED
	.align		4
.L_52:
        /*0114*/ 	.byte	0x01, 0x41
	.zero		2


	//----- nvinfo : EIATTR_SPARSE_MMA_MASK
	.align		4
        /*0118*/ 	.byte	0x03, 0x50
        /*011a*/ 	.short	0x0000


	//----- nvinfo : EIATTR_TCGEN05_2CTA_USED
	.align		4
        /*011c*/ 	.byte	0x01, 0x52
	.zero		2


	//----- nvinfo : EIATTR_MAXREG_COUNT
	.align		4
        /*0120*/ 	.byte	0x03, 0x1b
        /*0122*/ 	.short	0x00ff


	//----- nvinfo : EIATTR_NUM_BARRIERS
	.align		4
        /*0124*/ 	.byte	0x02, 0x4c
        /*0126*/ 	.byte	0x05
	.zero		1


	//----- nvinfo : EIATTR_INT_WARP_WIDE_INSTR_OFFSETS
	.align		4
        /*0128*/ 	.byte	0x04, 0x31
        /*012a*/ 	.short	(.L_54 - .L_53)


	//   ....[0]....
.L_53:
        /*012c*/ 	.word	0x00005ac0


	//   ....[1]....
        /*0130*/ 	.word	0x00005b40


	//   ....[2]....
        /*0134*/ 	.word	0x00005b60


	//----- nvinfo : EIATTR_COOP_GROUP_MASK_REGIDS
	.align		4
.L_54:
        /*0138*/ 	.byte	0x04, 0x29
        /*013a*/ 	.short	(.L_56 - .L_55)


	//   ....[0]....
.L_55:
        /*013c*/ 	.word	0xffffffff


	//   ....[1]....
        /*0140*/ 	.word	0xffffffff


	//   ....[2]....
        /*0144*/ 	.word	0xffffffff


	//   ....[3]....
        /*0148*/ 	.word	0xffffffff


	//   ....[4]....
        /*014c*/ 	.word	0xffffffff


	//   ....[5]....
        /*0150*/ 	.word	0xffffffff


	//   ....[6]....
        /*0154*/ 	.word	0xffffffff


	//   ....[7]....
        /*0158*/ 	.word	0xffffffff


	//   ....[8]....
        /*015c*/ 	.word	0xffffffff


	//   ....[9]....
        /*0160*/ 	.word	0xffffffff


	//   ....[10]....
        /*0164*/ 	.word	0xffffffff


	//   ....[11]....
        /*0168*/ 	.word	0xffffffff


	//----- nvinfo : EIATTR_COOP_GROUP_INSTR_OFFSETS
	.align		4
.L_56:
        /*016c*/ 	.byte	0x04, 0x28
        /*016e*/ 	.short	(.L_58 - .L_57)


	//   ....[0]....
.L_57:
        /*0170*/ 	.word	0x00000140


	//   ....[1]....
        /*0174*/ 	.word	0x00000440


	//   ....[2]....
        /*0178*/ 	.word	0x000005b0


	//   ....[3]....
        /*017c*/ 	.word	0x00000830


	//   ....[4]....
        /*0180*/ 	.word	0x00000bc0


	//   ....[5]....
        /*0184*/ 	.word	0x00000e90


	//   ....[6]....
        /*0188*/ 	.word	0x00000ef0


	//   ....[7]....
        /*018c*/ 	.word	0x00002d20


	//   ....[8]....
        /*0190*/ 	.word	0x00003330


	//   ....[9]....
        /*0194*/ 	.word	0x00005620


	//   ....[10]....
        /*0198*/ 	.word	0x00005940


	//   ....[11]....
        /*019c*/ 	.word	0x00005c00


	//----- nvinfo : EIATTR_VRC_CTA_INIT_COUNT
	.align		4
.L_58:
        /*01a0*/ 	.byte	0x02, 0x4a
        /*01a2*/ 	.byte	0x80
	.zero		1


	//----- nvinfo : EIATTR_MBARRIER_INSTR_OFFSETS
	.align		4
        /*01a4*/ 	.byte	0x04, 0x39
        /*01a6*/ 	.short	(.L_60 - .L_59)


	//   ....[0]....
.L_59:
        /*01a8*/ 	.word	0x00000350
        /*01ac*/ 	.word	0x000000ff
        /*01b0*/ 	.word	0x00000000
        /*01b4*/ 	.short	0x0100
        /*01b6*/ 	.byte	0x06
	.zero		1


	//   ....[1]....
        /*01b8*/ 	.word	0x00000360
        /*01bc*/ 	.word	0x000000ff
        /*01c0*/ 	.word	0x00000008
        /*01c4*/ 	.short	0x0100
        /*01c6*/ 	.byte	0x06
	.zero		1


	//   ....[2]....
        /*01c8*/ 	.word	0x00000370
        /*01cc*/ 	.word	0x000000ff
        /*01d0*/ 	.word	0x00000010
        /*01d4*/ 	.short	0x0100
        /*01d6*/ 	.byte	0x06
	.zero		1


	//   ....[3]....
        /*01d8*/ 	.word	0x00000380
        /*01dc*/ 	.word	0x000000ff
        /*01e0*/ 	.word	0x00000018
        /*01e4*/ 	.short	0x0100
        /*01e6*/ 	.byte	0x06
	.zero		1


	//   ....[4]....
        /*01e8*/ 	.word	0x00000390
        /*01ec*/ 	.word	0x000000ff
        /*01f0*/ 	.word	0x00000020
        /*01f4*/ 	.short	0x0100
        /*01f6*/ 	.byte	0x06
	.zero		1


	//   ....[5]....
        /*01f8*/ 	.word	0x000003a0
        /*01fc*/ 	.word	0x000000ff
        /*0200*/ 	.word	0x00000028
        /*0204*/ 	.short	0x0100
        /*0206*/ 	.byte	0x06
	.zero		1


	//   ....[6]....
        /*0208*/ 	.word	0x000003b0
        /*020c*/ 	.word	0x000000ff
        /*0210*/ 	.word	0x00000030
        /*0214*/ 	.short	0x0100
        /*0216*/ 	.byte	0x06
	.zero		1


	//   ....[7]....
        /*0218*/ 	.word	0x000003c0
        /*021c*/ 	.word	0x000000ff
        /*0220*/ 	.word	0x00000038
        /*0224*/ 	.short	0x0100
        /*0226*/ 	.byte	0x06
	.zero		1


	//   ....[8]....
        /*0228*/ 	.word	0x000003d0
        /*022c*/ 	.word	0x000000ff
        /*0230*/ 	.word	0x00000040
        /*0234*/ 	.short	0x0100
        /*0236*/ 	.byte	0x06
	.zero		1


	//   ....[9]....
        /*0238*/ 	.word	0x000003e0
        /*023c*/ 	.word	0x000000ff
        /*0240*/ 	.word	0x00000048
        /*0244*/ 	.short	0x0100
        /*0246*/ 	.byte	0x06
	.zero		1


	//   ....[10]....
        /*0248*/ 	.word	0x00000550
        /*024c*/ 	.word	0x000000ff
        /*0250*/ 	.word	0x00000050
        /*0254*/ 	.short	0x0100
        /*0256*/ 	.byte	0x07
	.zero		1


	//   ....[11]....
        /*0258*/ 	.word	0x00000560
        /*025c*/ 	.word	0x000000ff
        /*0260*/ 	.word	0x00000058
        /*0264*/ 	.short	0x0100
        /*0266*/ 	.byte	0x07
	.zero		1


	//   ....[12]....
        /*0268*/ 	.word	0x000006d0
        /*026c*/ 	.word	0x000000ff
        /*0270*/ 	.word	0x00000060
        /*0274*/ 	.short	0x0100
        /*0276*/ 	.byte	0x07
	.zero		1


	//   ....[13]....
        /*0278*/ 	.word	0x000006e0
        /*027c*/ 	.word	0x000000ff
        /*0280*/ 	.word	0x00000068
        /*0284*/ 	.short	0x0100
        /*0286*/ 	.byte	0x07
	.zero		1


	//   ....[14]....
        /*0288*/ 	.word	0x000006f0
        /*028c*/ 	.word	0x000000ff
        /*0290*/ 	.word	0x00000070
        /*0294*/ 	.short	0x0100
        /*0296*/ 	.byte	0x07
	.zero		1


	//   ....[15]....
        /*0298*/ 	.word	0x00000700
        /*029c*/ 	.word	0x000000ff
        /*02a0*/ 	.word	0x00000078
        /*02a4*/ 	.short	0x0100
        /*02a6*/ 	.byte	0x07
	.zero		1


	//   ....[16]....
        /*02a8*/ 	.word	0x000007d0
        /*02ac*/ 	.word	0x000000ff
        /*02b0*/ 	.word	0x00000080
        /*02b4*/ 	.short	0x0100
        /*02b6*/ 	.byte	0x06
	.zero		1


	//   ....[17]....
        /*02b8*/ 	.word	0x00000f50
        /*02bc*/ 	.word	0x0000000e
        /*02c0*/ 	.word	0x00000070
        /*02c4*/ 	.short	0x010a
        /*02c6*/ 	.byte	0xff
	.zero		1


	//   ....[18]....
        /*02c8*/ 	.word	0x00001030
        /*02cc*/ 	.word	0x0000000e
        /*02d0*/ 	.word	0x00000060
        /*02d4*/ 	.short	0x0101
        /*02d6*/ 	.byte	0xff
	.zero		1


	//   ....[19]....
        /*02d8*/ 	.word	0x00001260
        /*02dc*/ 	.word	0x00000002
        /*02e0*/ 	.word	0x00000070
        /*02e4*/ 	.short	0x010a
        /*02e6*/ 	.byte	0xff
	.zero		1


	//   ....[20]....
        /*02e8*/ 	.word	0x00001380
        /*02ec*/ 	.word	0x00000002
        /*02f0*/ 	.word	0x00000060
        /*02f4*/ 	.short	0x0101
        /*02f6*/ 	.byte	0xff
	.zero		1


	//   ....[21]....
        /*02f8*/ 	.word	0x00001390
        /*02fc*/ 	.word	0x00000003
        /*0300*/ 	.word	0x00000070
        /*0304*/ 	.short	0x010a
        /*0306*/ 	.byte	0xff
	.zero		1


	//   ....[22]....
        /*0308*/ 	.word	0x00001420
        /*030c*/ 	.word	0x000000ff
        /*0310*/ 	.word	0x00000060
        /*0314*/ 	.short	0x010a
        /*0316*/ 	.byte	0x22
	.zero		1


	//   ....[23]....
        /*0318*/ 	.word	0x000014a0
        /*031c*/ 	.word	0x000000ff
        /*0320*/ 	.word	0x00000070
        /*0324*/ 	.short	0x0101
        /*0326*/ 	.byte	0x22
	.zero		1


	//   ....[24]....
        /*0328*/ 	.word	0x000015b0
        /*032c*/ 	.word	0x000000ff
        /*0330*/ 	.word	0x00000028
        /*0334*/ 	.short	0x010a
        /*0336*/ 	.byte	0x06
	.zero		1


	//   ....[25]....
        /*0338*/ 	.word	0x00001770
        /*033c*/ 	.word	0x000000ff
        /*0340*/ 	.word	0x00000028
        /*0344*/ 	.short	0x010a
        /*0346*/ 	.byte	0x05
	.zero		1


	//   ....[26]....
        /*0348*/ 	.word	0x000019f0
        /*034c*/ 	.word	0x000000ff
        /*0350*/ 	.word	0x00000028
        /*0354*/ 	.short	0x010a
        /*0356*/ 	.byte	0x21
	.zero		1


	//   ....[27]....
        /*0358*/ 	.word	0x00001a30
        /*035c*/ 	.word	0x00000003
        /*0360*/ 	.word	0x00000060
        /*0364*/ 	.short	0x010a
        /*0366*/ 	.byte	0xff
	.zero		1


	//   ....[28]....
        /*0368*/ 	.word	0x00001ad0
        /*036c*/ 	.word	0x00000003
        /*0370*/ 	.word	0x00000070
        /*0374*/ 	.short	0x0101
        /*0376*/ 	.byte	0xff
	.zero		1


	//   ....[29]....
        /*0378*/ 	.word	0x00001c90
        /*037c*/ 	.word	0x000000ff
        /*0380*/ 	.word	0x00000028
        /*0384*/ 	.short	0x010a
        /*0386*/ 	.byte	0x05
	.zero		1


	//   ....[30]....
        /*0388*/ 	.word	0x00001d70
        /*038c*/ 	.word	0x000000ff
        /*0390*/ 	.word	0x00000060
        /*0394*/ 	.short	0x010a
        /*0396*/ 	.byte	0x0c
	.zero		1


	//   ....[31]....
        /*0398*/ 	.word	0x00001e00
        /*039c*/ 	.word	0x000000ff
        /*03a0*/ 	.word	0x00000070
        /*03a4*/ 	.short	0x0101
        /*03a6*/ 	.byte	0x0c
	.zero		1


	//   ....[32]....
        /*03a8*/ 	.word	0x000022e0
        /*03ac*/ 	.word	0x000000ff
        /*03b0*/ 	.word	0x00000000
        /*03b4*/ 	.short	0x010a
        /*03b6*/ 	.byte	0x19
	.zero		1


	//   ....[33]....
        /*03b8*/ 	.word	0x000022f0
        /*03bc*/ 	.word	0x000000ff
        /*03c0*/ 	.word	0x00000058
        /*03c4*/ 	.short	0x010a
        /*03c6*/ 	.byte	0x0c
	.zero		1


	//   ....[34]....
        /*03c8*/ 	.word	0x00002340
        /*03cc*/ 	.word	0x000000ff
        /*03d0*/ 	.word	0x00000058
        /*03d4*/ 	.short	0x010a
        /*03d6*/ 	.byte	0x0c
	.zero		1


	//   ....[35]....
        /*03d8*/ 	.word	0x00002590
        /*03dc*/ 	.word	0x000000ff
        /*03e0*/ 	.word	0x00000000
        /*03e4*/ 	.short	0x010a
        /*03e6*/ 	.byte	0x0d
	.zero		1


	//   ....[36]....
        /*03e8*/ 	.word	0x000027a0
        /*03ec*/ 	.word	0x000000ff
        /*03f0*/ 	.word	0x00000000
        /*03f4*/ 	.short	0x010a
        /*03f6*/ 	.byte	0x10
	.zero		1


	//   ....[37]....
        /*03f8*/ 	.word	0x00002830
        /*03fc*/ 	.word	0x000000ff
        /*0400*/ 	.word	0x00000058
        /*0404*/ 	.short	0x010a
        /*0406*/ 	.byte	0x0c
	.zero		1


	//   ....[38]....
        /*0408*/ 	.word	0x00002850
        /*040c*/ 	.word	0x00000002
        /*0410*/ 	.word	0x00000060
        /*0414*/ 	.short	0x010a
        /*0416*/ 	.byte	0xff
	.zero		1


	//   ....[39]....
        /*0418*/ 	.word	0x00002900
        /*041c*/ 	.word	0x00000002
        /*0420*/ 	.word	0x00000070
        /*0424*/ 	.short	0x0101
        /*0426*/ 	.byte	0xff
	.zero		1


	//   ....[40]....
        /*0428*/ 	.word	0x000029b0
        /*042c*/ 	.word	0x00000000
        /*0430*/ 	.word	0x00000058
        /*0434*/ 	.short	0x010a
        /*0436*/ 	.byte	0xff
	.zero		1


	//   ....[41]....
        /*0438*/ 	.word	0x000029f0
        /*043c*/ 	.word	0x00000000
        /*0440*/ 	.word	0x00000058
        /*0444*/ 	.short	0x010a
        /*0446*/ 	.byte	0xff
	.zero		1


	//   ....[42]....
        /*0448*/ 	.word	0x00002af0
        /*044c*/ 	.word	0x000000ff
        /*0450*/ 	.word	0x00000080
        /*0454*/ 	.short	0x0100
        /*0456*/ 	.byte	0x05
	.zero		1


	//   ....[43]....
        /*0458*/ 	.word	0x00002be0
        /*045c*/ 	.word	0x000000ff
        /*0460*/ 	.word	0x00000080
        /*0464*/ 	.short	0x0100
        /*0466*/ 	.byte	0x05
	.zero		1


	//   ....[44]....
        /*0468*/ 	.word	0x00002cd0
        /*046c*/ 	.word	0x000000ff
        /*0470*/ 	.word	0x00000080
        /*0474*/ 	.short	0x0100
        /*0476*/ 	.byte	0x05
	.zero		1


	//   ....[45]....
        /*0478*/ 	.word	0x00002fa0
        /*047c*/ 	.word	0x00000003
        /*0480*/ 	.word	0x00000000
        /*0484*/ 	.short	0x010a
        /*0486*/ 	.byte	0xff
	.zero		1


	//   ....[46]....
        /*0488*/ 	.word	0x00002fc0
        /*048c*/ 	.word	0x00000003
        /*0490*/ 	.word	0x00000000
        /*0494*/ 	.short	0x010a
        /*0496*/ 	.byte	0xff
	.zero		1


	//   ....[47]....
        /*0498*/ 	.word	0x000031a0
        /*049c*/ 	.word	0x00000003
        /*04a0*/ 	.word	0x00000000
        /*04a4*/ 	.short	0x010a
        /*04a6*/ 	.byte	0xff
	.zero		1


	//   ....[48]....
        /*04a8*/ 	.word	0x000031c0
        /*04ac*/ 	.word	0x00000003
        /*04b0*/ 	.word	0x00000000
        /*04b4*/ 	.short	0x010a
        /*04b6*/ 	.byte	0xff
	.zero		1


	//   ....[49]....
        /*04b8*/ 	.word	0x000032b0
        /*04bc*/ 	.word	0x00000003
        /*04c0*/ 	.word	0x00000000
        /*04c4*/ 	.short	0x0101
        /*04c6*/ 	.byte	0xff
	.zero		1


	//   ....[50]....
        /*04c8*/ 	.word	0x000033a0
        /*04cc*/ 	.word	0x00000003
        /*04d0*/ 	.word	0x00000060
        /*04d4*/ 	.short	0x010a
        /*04d6*/ 	.byte	0xff
	.zero		1


	//   ....[51]....
        /*04d8*/ 	.word	0x00003400
        /*04dc*/ 	.word	0x00000003
        /*04e0*/ 	.word	0x00000070
        /*04e4*/ 	.short	0x0101
        /*04e6*/ 	.byte	0xff
	.zero		1


	//   ....[52]....
        /*04e8*/ 	.word	0x00003810
        /*04ec*/ 	.word	0x00000003
        /*04f0*/ 	.word	0x00000050
        /*04f4*/ 	.short	0x010a
        /*04f6*/ 	.byte	0xff
	.zero		1


	//   ....[53]....
        /*04f8*/ 	.word	0x00003ef0
        /*04fc*/ 	.word	0x00000042
        /*0500*/ 	.word	0x00000000
        /*0504*/ 	.short	0x0101
        /*0506*/ 	.byte	0xff
	.zero		1


	//   ....[54]....
        /*0508*/ 	.word	0x000055e0
        /*050c*/ 	.word	0x00000005
        /*0510*/ 	.word	0x00000060
        /*0514*/ 	.short	0x010a
        /*0516*/ 	.byte	0xff
	.zero		1


	//   ....[55]....
        /*0518*/ 	.word	0x00005690
        /*051c*/ 	.word	0x00000005
        /*0520*/ 	.word	0x00000070
        /*0524*/ 	.short	0x0101
        /*0526*/ 	.byte	0xff
	.zero		1


	//   ....[56]....
        /*0528*/ 	.word	0x000058f0
        /*052c*/ 	.word	0x00000005
        /*0530*/ 	.word	0x00000000
        /*0534*/ 	.short	0x0101
        /*0536*/ 	.byte	0xff
	.zero		1


	//   ....[57]....
        /*0538*/ 	.word	0x00005900
        /*053c*/ 	.word	0x00000003
        /*0540*/ 	.word	0x00000080
        /*0544*/ 	.short	0x010a
        /*0546*/ 	.byte	0xff
	.zero		1


	//   ....[58]....
        /*0548*/ 	.word	0x00005ca0
        /*054c*/ 	.word	0x00000003
        /*0550*/ 	.word	0x00000080
        /*0554*/ 	.short	0x0100
        /*0556*/ 	.byte	0xff
	.zero		1


	//   ....[59]....
        /*0558*/ 	.word	0x00005d00
        /*055c*/ 	.word	0x0000000e
        /*0560*/ 	.word	0x00000070
        /*0564*/ 	.short	0x010a
        /*0566*/ 	.byte	0xff
	.zero		1


	//   ....[60]....
        /*0568*/ 	.word	0x00005d60
        /*056c*/ 	.word	0x00000002
        /*0570*/ 	.word	0x00000070
        /*0574*/ 	.short	0x010a
        /*0576*/ 	.byte	0xff
	.zero		1


	//   ....[61]....
        /*0578*/ 	.word	0x00005dc0
        /*057c*/ 	.word	0x00000003
        /*0580*/ 	.word	0x00000070
        /*0584*/ 	.short	0x010a
        /*0586*/ 	.byte	0xff
	.zero		1


	//   ....[62]....
        /*0588*/ 	.word	0x00005e20
        /*058c*/ 	.word	0x00000000
        /*0590*/ 	.word	0x00000060
        /*0594*/ 	.short	0x010a
        /*0596*/ 	.byte	0xff
	.zero		1


	//   ....[63]....
        /*0598*/ 	.word	0x00005ea0
        /*059c*/ 	.word	0x00000000
        /*05a0*/ 	.word	0x00000028
        /*05a4*/ 	.short	0x010a
        /*05a6*/ 	.byte	0xff
	.zero		1


	//   ....[64]....
        /*05a8*/ 	.word	0x00005f00
        /*05ac*/ 	.word	0x00000003
        /*05b0*/ 	.word	0x00000060
        /*05b4*/ 	.short	0x010a
        /*05b6*/ 	.byte	0xff
	.zero		1


	//   ....[65]....
        /*05b8*/ 	.word	0x00005f80
        /*05bc*/ 	.word	0x00000000
        /*05c0*/ 	.word	0x00000028
        /*05c4*/ 	.short	0x010a
        /*05c6*/ 	.byte	0xff
	.zero		1


	//   ....[66]....
        /*05c8*/ 	.word	0x00005fe0
        /*05cc*/ 	.word	0x00000002
        /*05d0*/ 	.word	0x00000060
        /*05d4*/ 	.short	0x010a
        /*05d6*/ 	.byte	0xff
	.zero		1


	//   ....[67]....
        /*05d8*/ 	.word	0x00006060
        /*05dc*/ 	.word	0x00000000
        /*05e0*/ 	.word	0x00000058
        /*05e4*/ 	.short	0x010a
        /*05e6*/ 	.byte	0xff
	.zero		1


	//   ....[68]....
        /*05e8*/ 	.word	0x000060e0
        /*05ec*/ 	.word	0x00000000
        /*05f0*/ 	.word	0x00000000
        /*05f4*/ 	.short	0x010a
        /*05f6*/ 	.byte	0xff
	.zero		1


	//   ....[69]....
        /*05f8*/ 	.word	0x00006150
        /*05fc*/ 	.word	0x00000002
        /*0600*/ 	.word	0x00000060
        /*0604*/ 	.short	0x010a
        /*0606*/ 	.byte	0xff
	.zero		1


	//   ....[70]....
        /*0608*/ 	.word	0x000061b0
        /*060c*/ 	.word	0x00000003
        /*0610*/ 	.word	0x00000000
        /*0614*/ 	.short	0x010a
        /*0616*/ 	.byte	0xff
	.zero		1


	//   ....[71]....
        /*0618*/ 	.word	0x00006210
        /*061c*/ 	.word	0x00000003
        /*0620*/ 	.word	0x00000000
        /*0624*/ 	.short	0x010a
        /*0626*/ 	.byte	0xff
	.zero		1


	//   ....[72]....
        /*0628*/ 	.word	0x00006260
        /*062c*/ 	.word	0x00000003
        /*0630*/ 	.word	0x00000060
        /*0634*/ 	.short	0x010a
        /*0636*/ 	.byte	0xff
	.zero		1


	//   ....[73]....
        /*0638*/ 	.word	0x000062c0
        /*063c*/ 	.word	0x00000003
        /*0640*/ 	.word	0x00000050
        /*0644*/ 	.short	0x010a
        /*0646*/ 	.byte	0xff
	.zero		1


	//   ....[74]....
        /*0648*/ 	.word	0x00006320
        /*064c*/ 	.word	0x00000005
        /*0650*/ 	.word	0x00000060
        /*0654*/ 	.short	0x010a
        /*0656*/ 	.byte	0xff
	.zero		1


	//   ....[75]....
        /*0658*/ 	.word	0x00006370
        /*065c*/ 	.word	0x00000003
        /*0660*/ 	.word	0x00000080
        /*0664*/ 	.short	0x010a
        /*0666*/ 	.byte	0xff
	.zero		1


	//----- nvinfo : EIATTR_NUM_MBARRIERS
	.align		4
.L_60:
        /*0668*/ 	.byte	0x03, 0x38
        /*066a*/ 	.short	0x0015


	//----- nvinfo : EIATTR_EXIT_INSTR_OFFSETS
	.align		4
        /*066c*/ 	.byte	0x04, 0x1c
        /*066e*/ 	.short	(.L_62 - .L_61)


	//   ....[0]....
.L_61:
        /*0670*/ 	.word	0x00005ce0


	//----- nvinfo : EIATTR_MAX_THREADS
	.align		4
.L_62:
        /*0674*/ 	.byte	0x04, 0x05
        /*0676*/ 	.short	(.L_64 - .L_63)
.L_63:
        /*0678*/ 	.word	0x000000e0
        /*067c*/ 	.word	0x00000001
        /*0680*/ 	.word	0x00000001


	//----- nvinfo : EIATTR_CRS_STACK_SIZE
	.align		4
.L_64:
        /*0684*/ 	.byte	0x04, 0x1e
        /*0686*/ 	.short	(.L_66 - .L_65)
.L_65:
        /*0688*/ 	.word	0x00000000


	//----- nvinfo : EIATTR_CBANK_PARAM_SIZE
	.align		4
.L_66:
        /*068c*/ 	.byte	0x03, 0x19
        /*068e*/ 	.short	0x0404


	//----- nvinfo : EIATTR_PARAM_CBANK
	.align		4
        /*0690*/ 	.byte	0x04, 0x0a
        /*0692*/ 	.short	(.L_68 - .L_67)
	.align		4
.L_67:
        /*0694*/ 	.word	index@(.nv.constant0.kernel_cutlass_kernel_cudnngrouped_gemmgrouped_gemm_swiglugrouped_gemm_swiglu_quantBlockScaledContiguousGroupedGemmKernel_object_at__TiledMMA_ThrLayoutVMNK21111000_PermutationMNK____MMAAt_0)
        /*0698*/ 	.short	0x0380
        /*069a*/ 	.short	0x0404


	//----- nvinfo : EIATTR_SW_WAR
	.align		4
.L_68:
        /*069c*/ 	.byte	0x04, 0x36
        /*069e*/ 	.short	(.L_70 - .L_69)
.L_69:
        /*06a0*/ 	.word	0x00000008
.L_70:


//--------------------- .nv.compat                --------------------------
	.section	.nv.compat,"",@"SHT_CUDA_COMPAT_INFO"
	.align	4
        /*0000*/ 	.byte	0x02, 0x02, 0x02, 0x00, 0x02, 0x05, 0x05, 0x00, 0x02, 0x03, 0x01, 0x00, 0x02, 0x06, 0x01, 0x00


//--------------------- .nv.callgraph             --------------------------
	.section	.nv.callgraph,"",@"SHT_CUDA_CALLGRAPH"
	.align	4
	.sectionentsize	8
	.align		4
        /*0000*/ 	.word	0x00000000
	.align		4
        /*0004*/ 	.word	0xffffffff
	.align		4
        /*0008*/ 	.word	0x00000000
	.align		4
        /*000c*/ 	.word	0xfffffffe
	.align		4
        /*0010*/ 	.word	0x00000000
	.align		4
        /*0014*/ 	.word	0xfffffffd
	.align		4
        /*0018*/ 	.word	0x00000000
	.align		4
        /*001c*/ 	.word	0xfffffffc


//--------------------- .text.kernel_cutlass_kernel_cudnngrouped_gemmgrouped_gemm_swiglugrouped_gemm_swiglu_quantBlockScaledContiguousGroupedGemmKernel_object_at__TiledMMA_ThrLayoutVMNK21111000_PermutationMNK____MMAAt_0 --------------------------
	.section	.text.kernel_cutlass_kernel_cudnngrouped_gemmgrouped_gemm_swiglugrouped_gemm_swiglu_quantBlockScaledContiguousGroupedGemmKernel_object_at__TiledMMA_ThrLayoutVMNK21111000_PermutationMNK____MMAAt_0,"ax",@progbits
	.align	128
        .global         kernel_cutlass_kernel_cudnngrouped_gemmgrouped_gemm_swiglugrouped_gemm_swiglu_quantBlockScaledContiguousGroupedGemmKernel_object_at__TiledMMA_ThrLayoutVMNK21111000_PermutationMNK____MMAAt_0
        .type           kernel_cutlass_kernel_cudnngrouped_gemmgrouped_gemm_swiglugrouped_gemm_swiglu_quantBlockScaledContiguousGroupedGemmKernel_object_at__TiledMMA_ThrLayoutVMNK21111000_PermutationMNK____MMAAt_0,@function
        .size           kernel_cutlass_kernel_cudnngrouped_gemmgrouped_gemm_swiglugrouped_gemm_swiglu_quantBlockScaledContiguousGroupedGemmKernel_object_at__TiledMMA_ThrLayoutVMNK21111000_PermutationMNK____MMAAt_0,(.L_x_116 - kernel_cutlass_kernel_cudnngrouped_gemmgrouped_gemm_swiglugrouped_gemm_swiglu_quantBlockScaledContiguousGroupedGemmKernel_object_at__TiledMMA_ThrLayoutVMNK21111000_PermutationMNK____MMAAt_0)
        .other          kernel_cutlass_kernel_cudnngrouped_gemmgrouped_gemm_swiglugrouped_gemm_swiglu_quantBlockScaledContiguousGroupedGemmKernel_object_at__TiledMMA_ThrLayoutVMNK21111000_PermutationMNK____MMAAt_0,@"STO_CUDA_ENTRY STV_DEFAULT"
kernel_cutlass_kernel_cudnngrouped_gemmgrouped_gemm_swiglugrouped_gemm_swiglu_quantBlockScaledContiguousGroupedGemmKernel_object_at__TiledMMA_ThrLayoutVMNK21111000_PermutationMNK____MMAAt_0:
.text.kernel_cutlass_kernel_cudnngrouped_gemmgrouped_gemm_swiglugrouped_gemm_swiglu_quantBlockScaledContiguousGroupedGemmKernel_object_at__TiledMMA_ThrLayoutVMNK21111000_PermutationMNK____MMAAt_0:
[----:B------:R-:W1:Y:S01]  /*0000*/  LDC R1, c[0x0][0x37c] ;  /* 0x0000df00ff017b82 */ /* 0x000e620000000800 */
[----:B------:R-:W2:Y:S01]  /*0010*/  S2R R3, SR_TID.Y ;  /* 0x0000000000037919 */ /* 0x000ea20000002200 */
[----:B------:R-:W3:Y:S06]  /*0020*/  LDCU UR5, c[0x0][0x360] ;  /* 0x00006c00ff0577ac */ /* 0x000eec0008000800 */
[----:B------:R-:W4:Y:S01]  /*0030*/  S2UR UR23, SR_CTAID.X ;  /* 0x00000000001779c3 */ /* 0x000f220000002500 */
[----:B------:R-:W2:Y:S01]  /*0040*/  S2R R0, SR_TID.Z ;  /* 0x0000000000007919 */ /* 0x000ea20000002300 */
[----:B------:R-:W2:Y:S01]  /*0050*/  LDCU UR4, c[0x0][0x364] ;  /* 0x00006c80ff0477ac */ /* 0x000ea20008000800 */
[----:B------:R-:W3:Y:S01]  /*0060*/  S2R R68, SR_TID.X ;  /* 0x0000000000447919 */ /* 0x000ee20000002100 */
[----:B------:R-:W5:Y:S01]  /*0070*/  LDCU.U8 UR8, c[0x0][0x382] ;  /* 0x00007040ff0877ac */ /* 0x000f620008000000 */
[----:B------:R-:W4:Y:S01]  /*0080*/  LDCU.U8 UR7, c[0x0][0x381] ;  /* 0x00007020ff0777ac */ /* 0x000f220008000000 */
[----:B------:R-:W4:Y:S02]  /*0090*/  LDCU UR6, c[0x0][0x36c] ;  /* 0x00006d80ff0677ac */ /* 0x000f240008000800 */
[----:B----4-:R-:W-:-:S02]  /*00a0*/  ULOP3.LUT UR23, UR23, 0x1, URZ, 0xc0, !UPT ;  /* 0x0000000117177892 */ /* 0x010fc4000f8ec0ff */
[----:B-----5:R-:W-:Y:S02]  /*00b0*/  ULOP3.LUT UR8, UR8, 0x1, URZ, 0xc0, !UPT ;  /* 0x0000000108087892 */ /* 0x020fe4000f8ec0ff */
[----:B------:R-:W-:Y:S02]  /*00c0*/  ULOP3.LUT UR7, UR7, 0x1, URZ, 0xc0, !UPT ;  /* 0x0000000107077892 */ /* 0x000fe4000f8ec0ff */
[----:B------:R-:W-:Y:S02]  /*00d0*/  UISETP.NE.U32.AND UP6, UPT, UR8, 0x1, UPT ;  /* 0x000000010800788c */ /* 0x000fe4000bfc5070 */
[----:B------:R-:W-:Y:S01]  /*00e0*/  UISETP.EQ.U32.AND UP3, UPT, UR6, 0x1, UPT ;  /* 0x000000010600788c */ /* 0x000fe2000bf62070 */
[----:B--2---:R-:W-:Y:S01]  /*00f0*/  IMAD R3, R0, UR4, R3 ;  /* 0x0000000400037c24 */ /* 0x004fe2000f8e0203 */
[----:B------:R-:W2:Y:S01]  /*0100*/  S2UR UR4, SR_CgaCtaId ;  /* 0x00000000000479c3 */ /* 0x000ea20000008800 */
[----:B------:R-:W-:Y:S02]  /*0110*/  UISETP.NE.U32.AND UP5, UPT, UR7, 0x1, UPT ;  /* 0x000000010700788c */ /* 0x000fe4000bfa5070 */
[----:B---3--:R-:W-:-:S05]  /*0120*/  IMAD R84, R3, UR5, R68 ;  /* 0x0000000503547c24 */ /* 0x008fca000f8e0244 */
[----:B------:R-:W-:-:S06]  /*0130*/  SHF.R.U32.HI R84, RZ, 0x5, R84 ;  /* 0x00000005ff547819 */ /* 0x000fcc0000011654 */
[----:B------:R-:W3:Y:S02]  /*0140*/  SHFL.IDX PT, R84, R84, RZ, 0x1f ;  /* 0x00001fff54547589 */ /* 0x000ee400000e0000 */
[C---:B---3--:R-:W-:Y:S02]  /*0150*/  R2UR UR5, R84.reuse ;  /* 0x00000000540572ca */ /* 0x048fe400000e0000 */
[----:B------:R-:W-:-:S11]  /*0160*/  ISETP.NE.AND P0, PT, R84, 0x5, PT ;  /* 0x000000055400780c */ /* 0x000fd60003f05270 */
[----:B------:R-:W-:Y:S02]  /*0170*/  UISETP.NE.AND UP4, UPT, UR5, URZ, UPT ;  /* 0x000000ff0500728c */ /* 0x000fe4000bf85270 */
[----:B-12---:R-:W-:Y:S09]  /*0180*/  @P0 BRA `(.L_x_0) ;  /* 0x0000000000500947 */ /* 0x006ff20003800000 */
[----:B------:R-:W1:Y:S02]  /*0190*/  LDCU.64 UR6, c[0x0][0x348] ;  /* 0x00006900ff0677ac */ /* 0x000e640008000a00 */
[----:B-1----:R-:W-:Y:S02]  /*01a0*/  UIADD3 UR16, UP2, UPT, UR6, 0x40, URZ ;  /* 0x0000004006107890 */ /* 0x002fe4000ff5e0ff */
[----:B------:R-:W-:Y:S02]  /*01b0*/  UIADD3 UR14, UP1, UPT, UR6, 0xc0, URZ ;  /* 0x000000c0060e7890 */ /* 0x000fe4000ff3e0ff */
[----:B------:R-:W-:Y:S02]  /*01c0*/  UIADD3 UR12, UP0, UPT, UR6, 0x140, URZ ;  /* 0x00000140060c7890 */ /* 0x000fe4000ff1e0ff */
[----:B------:R-:W-:Y:S02]  /*01d0*/  UIADD3.X UR17, UPT, UPT, URZ, UR7, URZ, UP2, !UPT ;  /* 0x00000007ff117290 */ /* 0x000fe400097fe4ff */
[----:B------:R-:W-:-:S02]  /*01e0*/  UIADD3 UR10, UP2, UPT, UR6, 0x1c0, URZ ;  /* 0x000001c0060a7890 */ /* 0x000fc4000ff5e0ff */
[----:B------:R-:W-:Y:S02]  /*01f0*/  UIADD3.X UR15, UPT, UPT, URZ, UR7, URZ, UP1, !UPT ;  /* 0x00000007ff0f7290 */ /* 0x000fe40008ffe4ff */
[----:B------:R-:W-:Y:S02]  /*0200*/  UIADD3 UR8, UP1, UPT, UR6, 0x240, URZ ;  /* 0x0000024006087890 */ /* 0x000fe4000ff3e0ff */
[----:B------:R-:W-:Y:S01]  /*0210*/  UIADD3.X UR13, UPT, UPT, URZ, UR7, URZ, UP0, !UPT ;  /* 0x00000007ff0d7290 */ /* 0x000fe200087fe4ff */
[----:B------:R1:W-:Y:S01]  /*0220*/  UTMACCTL.PF [UR16] ;  /* 0x00000000100079b9 */ /* 0x0003e20008040000 */
[----:B------:R-:W-:-:S03]  /*0230*/  UIADD3 UR6, UP0, UPT, UR6, 0x2c0, URZ ;  /* 0x000002c006067890 */ /* 0x000fc6000ff1e0ff */
[----:B------:R1:W-:Y:S01]  /*0240*/  UTMACCTL.PF [UR14] ;  /* 0x000000000e0079b9 */ /* 0x0003e20008040000 */
[----:B------:R-:W-:-:S03]  /*0250*/  UIADD3.X UR11, UPT, UPT, URZ, UR7, URZ, UP2, !UPT ;  /* 0x00000007ff0b7290 */ /* 0x000fc600097fe4ff */
[----:B------:R1:W-:Y:S01]  /*0260*/  UTMACCTL.PF [UR12] ;  /* 0x000000000c0079b9 */ /* 0x0003e20008040000 */
[----:B------:R-:W-:Y:S02]  /*0270*/  UIADD3.X UR9, UPT, UPT, URZ, UR7, URZ, UP1, !UPT ;  /* 0x00000007ff097290 */ /* 0x000fe40008ffe4ff */
[----:B------:R-:W-:-:S03]  /*0280*/  UIADD3.X UR7, UPT, UPT, URZ, UR7, URZ, UP0, !UPT ;  /* 0x00000007ff077290 */ /* 0x000fc600087fe4ff */
[----:B------:R1:W-:Y:S04]  /*0290*/  UTMACCTL.PF [UR10] ;  /* 0x000000000a0079b9 */ /* 0x0003e80008040000 */
[----:B------:R1:W-:Y:S02]  /*02a0*/  UTMACCTL.PF [UR8] ;  /* 0x00000000080079b9 */ /* 0x0003e40008040000 */
[----:B------:R1:W-:Y:S02]  /*02b0*/  UTMACCTL.PF [UR6] ;  /* 0x00000000060079b9 */ /* 0x0003e40008040000 */
[----:B-1----:R-:W-:Y:S01]  /*02c0*/  NOP ;  /* 0x0000000000007918 */ /* 0x002fe20000000000 */
.L_x_0:
[----:B------:R-:W-:Y:S05]  /*02d0*/  BRA.U UP4, `(.L_x_1) ;  /* 0x0000000104487547 */ /* 0x000fea000b800000 */
[----:B------:R-:W-:Y:S01]  /*02e0*/  UMOV UR6, 0x400 ;  /* 0x0000040000067882 */ /* 0x000fe20000000000 */
[----:B------:R-:W-:Y:S01]  /*02f0*/  UMOV UR5, 0x1 ;  /* 0x0000000100057882 */ /* 0x000fe20000000000 */
[----:B------:R-:W-:Y:S02]  /*0300*/  ULEA UR6, UR4, UR6, 0x18 ;  /* 0x0000000604067291 */ /* 0x000fe4000f8ec0ff */
[----:B------:R-:W-:-:S04]  /*0310*/  UIADD3 UR8, UPT, UPT, -UR5, 0x100000, URZ ;  /* 0x0010000005087890 */ /* 0x000fc8000fffe1ff */
[----:B------:R-:W-:Y:S02]  /*0320*/  USHF.L.U32 UR9, UR8, 0xb, URZ ;  /* 0x0000000b08097899 */ /* 0x000fe400080006ff */
[----:B------:R-:W-:Y:S01]  /*0330*/  USHF.L.U32 UR8, UR8, 0x1, URZ ;  /* 0x0000000108087899 */ /* 0x000fe200080006ff */
[----:B------:R-:W1:Y:S11]  /*0340*/  FENCE.VIEW.ASYNC.S ;  /* 0x00000000000073c6 */ /* 0x000e760000000000 */
[----:B-1----:R1:W2:Y:S01]  /*0350*/  SYNCS.EXCH.64 URZ, [UR6], UR8 ;  /* 0x0000000806ff75b2 */ /* 0x0022a20008000100 */
[----:B------:R1:W3:Y:S01]  /*0360*/  SYNCS.EXCH.64 URZ, [UR6+0x8], UR8 ;  /* 0x0000080806ff75b2 */ /* 0x0002e20008000100 */
[----:B------:R1:W4:Y:S01]  /*0370*/  SYNCS.EXCH.64 URZ, [UR6+0x10], UR8 ;  /* 0x0000100806ff75b2 */ /* 0x0003220008000100 */
[----:B------:R1:W1:Y:S01]  /*0380*/  SYNCS.EXCH.64 URZ, [UR6+0x18], UR8 ;  /* 0x0000180806ff75b2 */ /* 0x0002620008000100 */
[----:B------:R1:W1:Y:S01]  /*0390*/  SYNCS.EXCH.64 URZ, [UR6+0x20], UR8 ;  /* 0x0000200806ff75b2 */ /* 0x0002620008000100 */
[----:B------:R1:W1:Y:S01]  /*03a0*/  SYNCS.EXCH.64 URZ, [UR6+0x28], UR8 ;  /* 0x0000280806ff75b2 */ /* 0x0002620008000100 */
[----:B------:R1:W1:Y:S01]  /*03b0*/  SYNCS.EXCH.64 URZ, [UR6+0x30], UR8 ;  /* 0x0000300806ff75b2 */ /* 0x0002620008000100 */
[----:B------:R1:W1:Y:S01]  /*03c0*/  SYNCS.EXCH.64 URZ, [UR6+0x38], UR8 ;  /* 0x0000380806ff75b2 */ /* 0x0002620008000100 */
[----:B------:R1:W1:Y:S01]  /*03d0*/  SYNCS.EXCH.64 URZ, [UR6+0x40], UR8 ;  /* 0x0000400806ff75b2 */ /* 0x0002620008000100 */
[----:B------:R1:W1:Y:S01]  /*03e0*/  SYNCS.EXCH.64 URZ, [UR6+0x48], UR8 ;  /* 0x0000480806ff75b2 */ /* 0x0002620008000100 */
[----:B------:R-:W-:Y:S01]  /*03f0*/  NOP ;  /* 0x0000000000007918 */ /* 0x000fe20000000000 */
.L_x_1:
[----:B------:R-:W-:Y:S01]  /*0400*/  NOP ;  /* 0x0000000000007918 */ /* 0x000fe20000000000 */
[----:B------:R-:W-:Y:S05]  /*0410*/  BRA.U !UP3, `(.L_x_2) ;  /* 0x000000010b087547 */ /* 0x000fea000b800000 */
[----:B-1234-:R-:W-:Y:S01]  /*0420*/  UCGABAR_ARV ;  /* 0x00000000000079c7 */ /* 0x01efe20008000000 */
[----:B------:R-:W-:Y:S05]  /*0430*/  BRA `(.L_x_3) ;  /* 0x0000000000047947 */ /* 0x000fea0003800000 */
.L_x_2:
[----:B-1234-:R-:W-:Y:S01]  /*0440*/  NOP ;  /* 0x0000000000007918 */ /* 0x01efe20000000000 */
.L_x_3:
[----:B------:R-:W-:Y:S05]  /*0450*/  BRA.U !UP3, `(.L_x_4) ;  /* 0x000000010b0c7547 */ /* 0x000fea000b800000 */
[----:B------:R-:W-:Y:S01]  /*0460*/  UCGABAR_WAIT ;  /* 0x0000000000007dc7 */ /* 0x000fe20008000000 */
[----:B------:R-:W-:Y:S01]  /*0470*/  CCTL.IVALL ;  /* 0x00000000ff00798f */ /* 0x000fe20002000000 */
[----:B------:R-:W-:Y:S05]  /*0480*/  BRA `(.L_x_5) ;  /* 0x0000000000047947 */ /* 0x000fea0003800000 */
.L_x_4:
[----:B------:R-:W-:Y:S06]  /*0490*/  BAR.SYNC.DEFER_BLOCKING 0x0 ;  /* 0x0000000000007b1d */ /* 0x000fec0000010000 */
.L_x_5:
[----:B------:R-:W-:Y:S01]  /*04a0*/  @!UP4 UMOV UR7, 0x400 ;  /* 0x000004000007c882 */ /* 0x000fe20000000000 */
[----:B------:R-:W-:Y:S01]  /*04b0*/  UMOV UR6, 0x1 ;  /* 0x0000000100067882 */ /* 0x000fe20000000000 */
[----:B------:R-:W-:Y:S01]  /*04c0*/  UMOV UR5, 0x8 ;  /* 0x0000000800057882 */ /* 0x000fe20000000000 */
[----:B------:R-:W-:Y:S02]  /*04d0*/  @!UP4 ULEA UR7, UR4, UR7, 0x18 ;  /* 0x000000070407c291 */ /* 0x000fe4000f8ec0ff */
[----:B------:R-:W-:-:S04]  /*04e0*/  @!UP4 UIADD3 UR8, UPT, UPT, -UR6, 0x100000, URZ ;  /* 0x001000000608c890 */ /* 0x000fc8000fffe1ff */
[----:B------:R-:W-:Y:S02]  /*04f0*/  @!UP4 USHF.L.U32 UR9, UR8, 0xb, URZ ;  /* 0x0000000b0809c899 */ /* 0x000fe400080006ff */
[----:B------:R-:W-:Y:S02]  /*0500*/  @!UP4 USHF.L.U32 UR8, UR8, 0x1, URZ ;  /* 0x000000010808c899 */ /* 0x000fe400080006ff */
[----:B------:R-:W-:-:S04]  /*0510*/  @!UP4 UIADD3 UR10, UPT, UPT, -UR5, 0x100000, URZ ;  /* 0x00100000050ac890 */ /* 0x000fc8000fffe1ff */
[----:B------:R-:W-:Y:S02]  /*0520*/  @!UP4 USHF.L.U32 UR11, UR10, 0xb, URZ ;  /* 0x0000000b0a0bc899 */ /* 0x000fe400080006ff */
[----:B------:R-:W-:Y:S01]  /*0530*/  @!UP4 USHF.L.U32 UR10, UR10, 0x1, URZ ;  /* 0x000000010a0ac899 */ /* 0x000fe200080006ff */
[----:B------:R-:W1:Y:S03]  /*0540*/  FENCE.VIEW.ASYNC.S ;  /* 0x00000000000073c6 */ /* 0x000e660000000000 */
[----:B-1----:R1:W2:Y:S08]  /*0550*/  @!UP4 SYNCS.EXCH.64 URZ, [UR7+0x50], UR8 ;  /* 0x0000500807ffc5b2 */ /* 0x0022b00008000100 */
[----:B------:R1:W3:Y:S01]  /*0560*/  @!UP4 SYNCS.EXCH.64 URZ, [UR7+0x58], UR10 ;  /* 0x0000580a07ffc5b2 */ /* 0x0002e20008000100 */
[----:B------:R-:W-:Y:S01]  /*0570*/  NOP ;  /* 0x0000000000007918 */ /* 0x000fe20000000000 */
[----:B------:R-:W-:Y:S05]  /*0580*/  BRA.U !UP3, `(.L_x_6) ;  /* 0x000000010b087547 */ /* 0x000fea000b800000 */
[----:B--23--:R-:W-:Y:S01]  /*0590*/  UCGABAR_ARV ;  /* 0x00000000000079c7 */ /* 0x00cfe20008000000 */
[----:B------:R-:W-:Y:S05]  /*05a0*/  BRA `(.L_x_7) ;  /* 0x0000000000047947 */ /* 0x000fea0003800000 */
.L_x_6:
[----:B--23--:R-:W-:Y:S01]  /*05b0*/  NOP ;  /* 0x0000000000007918 */ /* 0x00cfe20000000000 */
.L_x_7:
[----:B------:R-:W-:Y:S05]  /*05c0*/  BRA.U !UP3, `(.L_x_8) ;  /* 0x000000010b0c7547 */ /* 0x000fea000b800000 */
[----:B------:R-:W-:Y:S01]  /*05d0*/  UCGABAR_WAIT ;  /* 0x0000000000007dc7 */ /* 0x000fe20008000000 */
[----:B------:R-:W-:Y:S01]  /*05e0*/  CCTL.IVALL ;  /* 0x00000000ff00798f */ /* 0x000fe20002000000 */
[----:B------:R-:W-:Y:S05]  /*05f0*/  BRA `(.L_x_9) ;  /* 0x0000000000047947 */ /* 0x000fea0003800000 */
.L_x_8:
[----:B------:R-:W-:Y:S06]  /*0600*/  BAR.SYNC.DEFER_BLOCKING 0x0 ;  /* 0x0000000000007b1d */ /* 0x000fec0000010000 */
.L_x_9:
[----:B------:R-:W-:Y:S05]  /*0610*/  BRA.U UP4, `(.L_x_10) ;  /* 0x0000000104407547 */ /* 0x000fea000b800000 */
[----:B-1----:R-:W-:Y:S01]  /*0620*/  UMOV UR7, 0x400 ;  /* 0x0000040000077882 */ /* 0x002fe20000000000 */
[----:B------:R-:W-:Y:S01]  /*0630*/  UMOV UR6, 0x20 ;  /* 0x0000002000067882 */ /* 0x000fe20000000000 */
[----:B------:R-:W-:Y:S01]  /*0640*/  UMOV UR5, 0xc0 ;  /* 0x000000c000057882 */ /* 0x000fe20000000000 */
[----:B------:R-:W-:Y:S02]  /*0650*/  ULEA UR7, UR4, UR7, 0x18 ;  /* 0x0000000704077291 */ /* 0x000fe4000f8ec0ff */
[----:B------:R-:W-:-:S04]  /*0660*/  UIADD3 UR8, UPT, UPT, -UR6, 0x100000, URZ ;  /* 0x0010000006087890 */ /* 0x000fc8000fffe1ff */
[----:B------:R-:W-:Y:S02]  /*0670*/  USHF.L.U32 UR9, UR8, 0xb, URZ ;  /* 0x0000000b08097899 */ /* 0x000fe400080006ff */
[----:B------:R-:W-:Y:S02]  /*0680*/  USHF.L.U32 UR8, UR8, 0x1, URZ ;  /* 0x0000000108087899 */ /* 0x000fe400080006ff */
[----:B------:R-:W-:-:S04]  /*0690*/  UIADD3 UR10, UPT, UPT, -UR5, 0x100000, URZ ;  /* 0x00100000050a7890 */ /* 0x000fc8000fffe1ff */
[----:B------:R-:W-:Y:S02]  /*06a0*/  USHF.L.U32 UR11, UR10, 0xb, URZ ;  /* 0x0000000b0a0b7899 */ /* 0x000fe400080006ff */
[----:B------:R-:W-:Y:S01]  /*06b0*/  USHF.L.U32 UR10, UR10, 0x1, URZ ;  /* 0x000000010a0a7899 */ /* 0x000fe200080006ff */
[----:B------:R-:W1:Y:S03]  /*06c0*/  FENCE.VIEW.ASYNC.S ;  /* 0x00000000000073c6 */ /* 0x000e660000000000 */
[----:B-1----:R2:W3:Y:S01]  /*06d0*/  SYNCS.EXCH.64 URZ, [UR7+0x60], UR8 ;  /* 0x0000600807ff75b2 */ /* 0x0024e20008000100 */
[----:B------:R2:W4:Y:S07]  /*06e0*/  SYNCS.EXCH.64 URZ, [UR7+0x68], UR8 ;  /* 0x0000680807ff75b2 */ /* 0x00052e0008000100 */
[----:B------:R2:W1:Y:S01]  /*06f0*/  SYNCS.EXCH.64 URZ, [UR7+0x70], UR10 ;  /* 0x0000700a07ff75b2 */ /* 0x0004620008000100 */
[----:B------:R2:W1:Y:S02]  /*0700*/  SYNCS.EXCH.64 URZ, [UR7+0x78], UR10 ;  /* 0x0000780a07ff75b2 */ /* 0x0004640008000100 */
[----:B--2---:R-:W-:Y:S01]  /*0710*/  NOP ;  /* 0x0000000000007918 */ /* 0x004fe20000000000 */
.L_x_10:
[----:B------:R-:W-:Y:S01]  /*0720*/  NOP ;  /* 0x0000000000007918 */ /* 0x000fe20000000000 */
[----:B-1-34-:R-:W-:Y:S06]  /*0730*/  BAR.SYNC.DEFER_BLOCKING 0x0 ;  /* 0x0000000000007b1d */ /* 0x01afec0000010000 */
[----:B------:R-:W-:Y:S05]  /*0740*/  BRA.U UP4, `(.L_x_11) ;  /* 0x0000000104287547 */ /* 0x000fea000b800000 */
[----:B------:R-:W-:Y:S01]  /*0750*/  UMOV UR6, 0x400 ;  /* 0x0000040000067882 */ /* 0x000fe20000000000 */
[----:B------:R-:W-:Y:S01]  /*0760*/  UMOV UR5, 0x20 ;  /* 0x0000002000057882 */ /* 0x000fe20000000000 */
[----:B------:R-:W-:Y:S02]  /*0770*/  ULEA UR6, UR4, UR6, 0x18 ;  /* 0x0000000604067291 */ /* 0x000fe4000f8ec0ff */
[----:B------:R-:W-:-:S04]  /*0780*/  UIADD3 UR8, UPT, UPT, -UR5, 0x100000, URZ ;  /* 0x0010000005087890 */ /* 0x000fc8000fffe1ff */
[----:B------:R-:W-:Y:S02]  /*0790*/  USHF.L.U32 UR9, UR8, 0xb, URZ ;  /* 0x0000000b08097899 */ /* 0x000fe400080006ff */
[----:B------:R-:W-:Y:S01]  /*07a0*/  USHF.L.U32 UR8, UR8, 0x1, URZ ;  /* 0x0000000108087899 */ /* 0x000fe200080006ff */
[----:B------:R-:W-:Y:S01]  /*07b0*/  ELECT P0, URZ, PT ;  /* 0x0000000000ff782f */ /* 0x000fe20003800000 */
[----:B------:R-:W1:Y:S10]  /*07c0*/  FENCE.VIEW.ASYNC.S ;  /* 0x00000000000073c6 */ /* 0x000e740000000000 */
[----:B-1----:R1:W2:Y:S01]  /*07d0*/  SYNCS.EXCH.64 URZ, [UR6+0x80], UR8 ;  /* 0x0000800806ff75b2 */ /* 0x0022a20008000100 */
[----:B------:R-:W-:Y:S01]  /*07e0*/  NOP ;  /* 0x0000000000007918 */ /* 0x000fe20000000000 */
.L_x_11:
[----:B------:R-:W-:Y:S01]  /*07f0*/  NOP ;  /* 0x0000000000007918 */ /* 0x000fe20000000000 */
[----:B------:R-:W-:Y:S05]  /*0800*/  BRA.U !UP3, `(.L_x_12) ;  /* 0x000000010b087547 */ /* 0x000fea000b800000 */
[----:B--2---:R-:W-:Y:S01]  /*0810*/  UCGABAR_ARV ;  /* 0x00000000000079c7 */ /* 0x004fe20008000000 */
[----:B------:R-:W-:Y:S05]  /*0820*/  BRA `(.L_x_13) ;  /* 0x0000000000047947 */ /* 0x000fea0003800000 */
.L_x_12:
[----:B--2---:R-:W-:Y:S01]  /*0830*/  NOP ;  /* 0x0000000000007918 */ /* 0x004fe20000000000 */
.L_x_13:
[----:B------:R-:W-:Y:S01]  /*0840*/  USHF.L.U32 UR21, UR23, 0x7, URZ ;  /* 0x0000000717157899 */ /* 0x000fe200080006ff */
[----:B------:R-:W-:Y:S05]  /*0850*/  BRA.U !UP3, `(.L_x_14) ;  /* 0x000000010b0c7547 */ /* 0x000fea000b800000 */
[----:B------:R-:W-:Y:S01]  /*0860*/  UCGABAR_WAIT ;  /* 0x0000000000007dc7 */ /* 0x000fe20008000000 */
[----:B------:R-:W-:Y:S01]  /*0870*/  CCTL.IVALL ;  /* 0x00000000ff00798f */ /* 0x000fe20002000000 */
[----:B------:R-:W-:Y:S05]  /*0880*/  BRA `(.L_x_15) ;  /* 0x0000000000047947 */ /* 0x000fea0003800000 */
.L_x_14:
[----:B------:R-:W-:Y:S06]  /*0890*/  BAR.SYNC.DEFER_BLOCKING 0x0 ;  /* 0x0000000000007b1d */ /* 0x000fec0000010000 */
.L_x_15:
[----:B------:R-:W-:Y:S01]  /*08a0*/  ISETP.NE.AND P0, PT, R84, 0x6, PT ;  /* 0x000000065400780c */ /* 0x000fe20003f05270 */
[----:B------:R-:W2:-:S12]  /*08b0*/  LDCU.64 UR30, c[0x0][0x358] ;  /* 0x00006b00ff1e77ac */ /* 0x000e980008000a00 */
[----:B------:R-:W-:Y:S05]  /*08c0*/  @P0 BRA `(.L_x_16) ;  /* 0x0000000800b80947 */ /* 0x000fea0003800000 */
[----:B------:R-:W-:Y:S01]  /*08d0*/  LOP3.LUT R0, R68, 0x1f, RZ, 0xc0, !PT ;  /* 0x0000001f44007812 */ /* 0x000fe200078ec0ff */
[----:B------:R-:W-:Y:S01]  /*08e0*/  IMAD.MOV.U32 R19, RZ, RZ, 0x7fffffff ;  /* 0x7fffffffff137424 */ /* 0x000fe200078e00ff */
[----:B-1----:R-:W1:Y:S01]  /*08f0*/  S2UR UR9, SR_CTAID.Z ;  /* 0x00000000000979c3 */ /* 0x002e620000002700 */
[----:B------:R-:W1:Y:S01]  /*0900*/  LDCU.64 UR6, c[0x0][0x760] ;  /* 0x0000ec00ff0677ac */ /* 0x000e620008000a00 */
[C---:B------:R-:W-:Y:S01]  /*0910*/  ISETP.GT.U32.AND P0, PT, R0.reuse, 0x7, PT ;  /* 0x000000070000780c */ /* 0x040fe20003f04070 */
[----:B------:R-:W3:Y:S01]  /*0920*/  LDCU.U8 UR8, c[0x0][0x768] ;  /* 0x0000ed00ff0877ac */ /* 0x000ee20008000000 */
[----:B------:R-:W4:Y:S01]  /*0930*/  LDCU.U8 UR10, c[0x0][0x769] ;  /* 0x0000ed20ff0a77ac */ /* 0x000f220008000000 */
[----:B------:R-:W5:Y:S10]  /*0940*/  LDCU UR14, c[0x0][0x770] ;  /* 0x0000ee00ff0e77ac */ /* 0x000f740008000800 */
[----:B------:R-:W2:Y:S02]  /*0950*/  @!P0 LDC.64 R2, c[0x0][0x748] ;  /* 0x0001d200ff028b82 */ /* 0x000ea40000000a00 */
[----:B--2---:R-:W-:-:S05]  /*0960*/  @!P0 IMAD.WIDE.U32 R2, R0, 0x4, R2 ;  /* 0x0000000400028825 */ /* 0x004fca00078e0002 */
[----:B------:R-:W2:Y:S01]  /*0970*/  @!P0 LDG.E R19, desc[UR30][R2.64] ;  /* 0x0000001e02138981 */ /* 0x000ea2000c1e1900 */
[----:B-1----:R-:W-:Y:S01]  /*0980*/  UIMAD.WIDE.U32 UR4, UR9, UR7, URZ ;  /* 0x00000007090472a5 */ /* 0x002fe2000f8e00ff */
[----:B------:R-:W-:Y:S01]  /*0990*/  HFMA2 R0, -RZ, RZ, 0, 5.9604644775390625e-08 ;  /* 0x00000001ff007431 */ /* 0x000fe200000001ff */
[----:B------:R-:W-:Y:S01]  /*09a0*/  UISETP.GT.U32.AND UP0, UPT, UR9, 0xff, UPT ;  /* 0x000000ff0900788c */ /* 0x000fe2000bf04070 */
[----:B------:R-:W-:-:S04]  /*09b0*/  IMAD.MOV.U32 R10, RZ, RZ, RZ ;  /* 0x000000ffff0a7224 */ /* 0x000fc800078e00ff */
[----:B------:R-:W-:Y:S02]  /*09c0*/  UMOV UR11, UR5 ;  /* 0x00000005000b7c82 */ /* 0x000fe40008000000 */
[----:B------:R-:W-:Y:S02]  /*09d0*/  UIADD3 UR7, UPT, UPT, -UR11, UR9, URZ ;  /* 0x000000090b077290 */ /* 0x000fe4000fffe1ff */
[----:B------:R-:W1:Y:S02]  /*09e0*/  LDCU.64 UR4, c[0x0][0x778] ;  /* 0x0000ef00ff0477ac */ /* 0x000e640008000a00 */
[----:B---3--:R-:W-:-:S04]  /*09f0*/  USHF.R.U32.HI UR7, URZ, UR8, UR7 ;  /* 0x00000008ff077299 */ /* 0x008fc80008011607 */
[----:B------:R-:W-:-:S04]  /*0a00*/  UIADD3 UR11, UPT, UPT, UR11, UR7, URZ ;  /* 0x000000070b0b7290 */ /* 0x000fc8000fffe0ff */
[----:B----4-:R-:W-:-:S03]  /*0a10*/  USHF.R.U32.HI UR11, URZ, UR10, UR11 ;  /* 0x0000000aff0b7299 */ /* 0x010fc6000801160b */
[----:B------:R-:W3:Y:S01]  /*0a20*/  LDCU.U8 UR7, c[0x0][0x780] ;  /* 0x0000f000ff0777ac */ /* 0x000ee20008000000 */
[----:B------:R-:W-:-:S04]  /*0a30*/  UIADD3 UR11, UPT, UPT, -UR11, URZ, URZ ;  /* 0x000000ff0b0b7290 */ /* 0x000fc8000fffe1ff */
[----:B------:R-:W-:-:S04]  /*0a40*/  UIMAD UR6, UR11, UR6, UR9 ;  /* 0x000000060b0672a4 */ /* 0x000fc8000f8e0209 */
[----:B-1----:R-:W-:-:S03]  /*0a50*/  UIMAD.WIDE.U32 UR12, UR6, UR5, URZ ;  /* 0x00000005060c72a5 */ /* 0x002fc6000f8e00ff */
[----:B------:R-:W1:Y:S04]  /*0a60*/  LDCU.U8 UR11, c[0x0][0x781] ;  /* 0x0000f020ff0b77ac */ /* 0x000e680008000000 */
[----:B------:R-:W-:Y:S02]  /*0a70*/  UMOV UR5, UR13 ;  /* 0x0000000d00057c82 */ /* 0x000fe40008000000 */
[----:B------:R-:W-:Y:S02]  /*0a80*/  UIADD3 UR16, UPT, UPT, UR6, -UR5, URZ ;  /* 0x8000000506107290 */ /* 0x000fe4000fffe0ff */
[----:B------:R-:W4:Y:S02]  /*0a90*/  LDCU.U8 UR13, c[0x0][0x774] ;  /* 0x0000ee80ff0d77ac */ /* 0x000f240008000000 */
[----:B---3--:R-:W-:Y:S01]  /*0aa0*/  USHF.R.U32.HI UR16, URZ, UR7, UR16 ;  /* 0x00000007ff107299 */ /* 0x008fe20008011610 */
[----:B------:R-:W3:Y:S03]  /*0ab0*/  LDCU.U8 UR12, c[0x0][0x775] ;  /* 0x0000eea0ff0c77ac */ /* 0x000ee60008000000 */
[----:B------:R-:W-:Y:S01]  /*0ac0*/  UIADD3 UR16, UPT, UPT, UR5, UR16, URZ ;  /* 0x0000001005107290 */ /* 0x000fe2000fffe0ff */
[----:B------:R-:W3:Y:S03]  /*0ad0*/  LDCU UR5, c[0x0][0x76c] ;  /* 0x0000ed80ff0577ac */ /* 0x000ee60008000800 */
[----:B-1----:R-:W-:-:S04]  /*0ae0*/  USHF.R.U32.HI UR16, URZ, UR11, UR16 ;  /* 0x0000000bff107299 */ /* 0x002fc80008011610 */
[----:B-----5:R-:W-:-:S04]  /*0af0*/  UIMAD.WIDE.U32 UR14, UR16, UR14, URZ ;  /* 0x0000000e100e72a5 */ /* 0x020fc8000f8e00ff */
[----:B------:R-:W-:-:S04]  /*0b00*/  UIADD3 UR14, UPT, UPT, UR16, -UR15, URZ ;  /* 0x8000000f100e7290 */ /* 0x000fc8000fffe0ff */
[----:B----4-:R-:W-:-:S04]  /*0b10*/  USHF.R.U32.HI UR14, URZ, UR13, UR14 ;  /* 0x0000000dff0e7299 */ /* 0x010fc8000801160e */
[----:B------:R-:W-:-:S04]  /*0b20*/  UIADD3 UR14, UPT, UPT, UR15, UR14, URZ ;  /* 0x0000000e0f0e7290 */ /* 0x000fc8000fffe0ff */
[----:B---3--:R-:W-:-:S04]  /*0b30*/  USHF.R.U32.HI UR14, URZ, UR12, UR14 ;  /* 0x0000000cff0e7299 */ /* 0x008fc8000801160e */
[----:B------:R-:W-:-:S04]  /*0b40*/  UIADD3 UR14, UPT, UPT, -UR14, URZ, URZ ;  /* 0x000000ff0e0e7290 */ /* 0x000fc8000fffe1ff */
[----:B------:R-:W-:Y:S02]  /*0b50*/  UIMAD UR5, UR14, UR5, UR16 ;  /* 0x000000050e0572a4 */ /* 0x000fe4000f8e0210 */
[----:B------:R-:W-:Y:S02]  /*0b60*/  UIADD3 UR16, UPT, UPT, -UR16, URZ, URZ ;  /* 0x000000ff10107290 */ /* 0x000fe4000fffe1ff */
[----:B------:R-:W-:Y:S02]  /*0b70*/  UIADD3 UR5, UPT, UPT, UR5, UR5, URZ ;  /* 0x0000000505057290 */ /* 0x000fe4000fffe0ff */
[----:B------:R-:W-:Y:S02]  /*0b80*/  UIMAD UR4, UR16, UR4, UR6 ;  /* 0x00000004100472a4 */ /* 0x000fe4000f8e0206 */
[----:B------:R-:W-:-:S04]  /*0b90*/  ULOP3.LUT UR5, UR5, UR23, URZ, 0xfc, !UPT ;  /* 0x0000001705057292 */ /* 0x000fc8000f8efcff */
[----:B------:R-:W-:Y:S02]  /*0ba0*/  MOV R5, UR4 ;  /* 0x0000000400057c02 */ /* 0x000fe40008000f00 */
[----:B------:R-:W-:Y:S01]  /*0bb0*/  IMAD.U32 R4, RZ, RZ, UR5 ;  /* 0x00000005ff047e24 */ /* 0x000fe2000f8e00ff */
[----:B--2---:R1:W2:Y:S01]  /*0bc0*/  SHFL.IDX PT, R2, R19, 0x7, 0x1f ;  /* 0x00e01f0013027f89 */ /* 0x0042a200000e0000 */
[----:B------:R-:W-:Y:S05]  /*0bd0*/  BRA.U UP0, `(.L_x_17) ;  /* 0x0000000500807547 */ /* 0x000fea000b800000 */
[----:B------:R-:W3:Y:S01]  /*0be0*/  LDC R7, c[0x0][0x374] ;  /* 0x0000dd00ff077b82 */ /* 0x000ee20000000800 */
[----:B--2---:R-:W-:Y:S01]  /*0bf0*/  SHF.R.S32.HI R3, RZ, 0x1f, R2 ;  /* 0x0000001fff037819 */ /* 0x004fe20000011402 */
[----:B------:R-:W-:Y:S02]  /*0c00*/  IMAD.U32 R18, RZ, RZ, UR9 ;  /* 0x00000009ff127e24 */ /* 0x000fe4000f8e00ff */
[----:B------:R-:W-:Y:S01]  /*0c10*/  IMAD.MOV.U32 R10, RZ, RZ, RZ ;  /* 0x000000ffff0a7224 */ /* 0x000fe200078e00ff */
[----:B------:R-:W-:Y:S01]  /*0c20*/  LEA.HI R16, R3, R2, RZ, 0x8 ;  /* 0x0000000203107211 */ /* 0x000fe200078f40ff */
[----:B------:R-:W-:Y:S02]  /*0c30*/  IMAD.MOV.U32 R15, RZ, RZ, RZ ;  /* 0x000000ffff0f7224 */ /* 0x000fe400078e00ff */
[----:B------:R-:W3:Y:S01]  /*0c40*/  LDC R6, c[0x0][0x370] ;  /* 0x0000dc00ff067b82 */ /* 0x000ee20000000800 */
[----:B------:R-:W-:Y:S02]  /*0c50*/  LOP3.LUT R3, R16, 0xffffff00, RZ, 0xc0, !PT ;  /* 0xffffff0010037812 */ /* 0x000fe400078ec0ff */
[----:B------:R-:W-:-:S02]  /*0c60*/  SHF.R.S32.HI R0, RZ, 0x8, R16 ;  /* 0x00000008ff007819 */ /* 0x000fc40000011410 */
[----:B------:R-:W-:Y:S02]  /*0c70*/  ISETP.NE.AND P0, PT, R2, R3, PT ;  /* 0x000000030200720c */ /* 0x000fe40003f05270 */
[----:B------:R-:W-:Y:S01]  /*0c80*/  LEA.HI.SX32 R16, R16, 0xffffffff, 0x18 ;  /* 0xffffffff10107811 */ /* 0x000fe200078fc2ff */
[----:B------:R-:W2:Y:S01]  /*0c90*/  LDC R17, c[0x0][0x378] ;  /* 0x0000de00ff117b82 */ /* 0x000ea20000000800 */
[----:B------:R-:W-:-:S07]  /*0ca0*/  ISETP.LT.AND P0, PT, R2, RZ, P0 ;  /* 0x000000ff0200720c */ /* 0x000fce0000701270 */
[----:B------:R-:W4:Y:S06]  /*0cb0*/  LDC R12, c[0x0][0x770] ;  /* 0x0001dc00ff0c7b82 */ /* 0x000f2c0000000800 */
[----:B------:R-:W-:Y:S02]  /*0cc0*/  @!P0 IMAD.MOV R16, RZ, RZ, R0 ;  /* 0x000000ffff108224 */ /* 0x000fe400078e0200 */
[----:B------:R-:W1:Y:S01]  /*0cd0*/  LDC R11, c[0x0][0x76c] ;  /* 0x0001db00ff0b7b82 */ /* 0x000e620000000800 */
[----:B---3--:R-:W-:Y:S02]  /*0ce0*/  IMAD R6, R7, R6, RZ ;  /* 0x0000000607067224 */ /* 0x008fe400078e02ff */
[----:B------:R-:W-:-:S05]  /*0cf0*/  IMAD.MOV.U32 R0, RZ, RZ, 0x1 ;  /* 0x00000001ff007424 */ /* 0x000fca00078e00ff */
[----:B------:R-:W3:Y:S01]  /*0d00*/  LDC.64 R8, c[0x0][0x760] ;  /* 0x0001d800ff087b82 */ /* 0x000ee20000000a00 */
[----:B--2---:R-:W-:Y:S02]  /*0d10*/  IMAD R17, R6, R17, RZ ;  /* 0x0000001106117224 */ /* 0x004fe400078e02ff */
[----:B------:R-:W-:-:S03]  /*0d20*/  IMAD.MOV.U32 R6, RZ, RZ, -0x1 ;  /* 0xffffffffff067424 */ /* 0x000fc600078e00ff */
[----:B------:R-:W-:Y:S02]  /*0d30*/  LEA.HI R17, R17, R17, RZ, 0x1 ;  /* 0x0000001111117211 */ /* 0x000fe400078f08ff */
[----:B------:R-:W2:Y:S02]  /*0d40*/  LDC.64 R2, c[0x0][0x778] ;  /* 0x0001de00ff027b82 */ /* 0x000ea40000000a00 */
[----:B----4-:R-:W-:-:S07]  /*0d50*/  SHF.R.S32.HI R17, RZ, 0x1, R17 ;  /* 0x00000001ff117819 */ /* 0x010fce0000011411 */
.L_x_22:
[----:B------:R-:W-:-:S04]  /*0d60*/  LEA.HI R13, R4, R4, RZ, 0x1 ;  /* 0x00000004040d7211 */ /* 0x000fc800078f08ff */
[----:B------:R-:W-:Y:S02]  /*0d70*/  LOP3.LUT R7, R13, 0xfffffffe, RZ, 0xc0, !PT ;  /* 0xfffffffe0d077812 */ /* 0x000fe400078ec0ff */
[----:B------:R-:W-:Y:S02]  /*0d80*/  SHF.R.S32.HI R13, RZ, 0x1, R13 ;  /* 0x00000001ff0d7819 */ /* 0x000fe4000001140d */
[----:B------:R-:W-:-:S03]  /*0d90*/  ISETP.NE.AND P0, PT, R4, R7, PT ;  /* 0x000000070400720c */ /* 0x000fc60003f05270 */
[----:B------:R-:W-:Y:S01]  /*0da0*/  VIADD R7, R13, 0xffffffff ;  /* 0xffffffff0d077836 */ /* 0x000fe20000000000 */
[----:B------:R-:W-:-:S13]  /*0db0*/  ISETP.LT.AND P0, PT, R4, RZ, P0 ;  /* 0x000000ff0400720c */ /* 0x000fda0000701270 */
[----:B------:R-:W-:-:S05]  /*0dc0*/  @!P0 IMAD.MOV R7, RZ, RZ, R13 ;  /* 0x000000ffff078224 */ /* 0x000fca00078e020d */
[----:B------:R-:W-:-:S13]  /*0dd0*/  ISETP.GE.AND P0, PT, R7, R16, PT ;  /* 0x000000100700720c */ /* 0x000fda0003f06270 */
[----:B------:R-:W-:Y:S05]  /*0de0*/  @P0 BRA `(.L_x_18) ;  /* 0x0000000000940947 */ /* 0x000fea0003800000 */
[----:B------:R-:W-:-:S04]  /*0df0*/  SHF.L.U32 R14, R7, 0x8, RZ ;  /* 0x00000008070e7819 */ /* 0x000fc800000006ff */
[----:B------:R-:W-:-:S13]  /*0e00*/  ISETP.GE.AND P0, PT, R14, R15, PT ;  /* 0x0000000f0e00720c */ /* 0x000fda0003f06270 */
[----:B------:R-:W-:Y:S05]  /*0e10*/  @!P0 BRA `(.L_x_19) ;  /* 0x0000000000388947 */ /* 0x000fea0003800000 */
[----:B------:R-:W-:Y:S01]  /*0e20*/  VIADD R7, R6, 0x1 ;  /* 0x0000000106077836 */ /* 0x000fe20000000000 */
[----:B------:R-:W-:-:S04]  /*0e30*/  MOV R6, 0xffffffff ;  /* 0xffffffff00067802 */ /* 0x000fc80000000f00 */
[----:B------:R-:W-:-:S13]  /*0e40*/  ISETP.GT.U32.AND P0, PT, R7, 0x1f, PT ;  /* 0x0000001f0700780c */ /* 0x000fda0003f04070 */
[----:B------:R-:W-:Y:S05]  /*0e50*/  @P0 BRA `(.L_x_20) ;  /* 0x0000000000240947 */ /* 0x000fea0003800000 */
[----:B------:R-:W-:Y:S01]  /*0e60*/  ISETP.GT.AND P0, PT, R19, R14, PT ;  /* 0x0000000e1300720c */ /* 0x000fe20003f04270 */
[----:B------:R-:W-:-:S05]  /*0e70*/  IMAD.MOV.U32 R6, RZ, RZ, -0x1 ;  /* 0xffffffffff067424 */ /* 0x000fca00078e00ff */
[----:B------:R-:W-:-:S07]  /*0e80*/  SHF.L.U32 R7, R6, R7, RZ ;  /* 0x0000000706077219 */ /* 0x000fce00000006ff */
[----:B------:R-:W-:-:S04]  /*0e90*/  VOTE.ANY R6, PT, P0 ;  /* 0x0000000000067806 */ /* 0x000fc800000e0100 */
[----:B------:R-:W-:-:S05]  /*0ea0*/  LOP3.LUT P0, R7, R6, RZ, R7, 0xa0, !PT ;  /* 0x000000ff06077212 */ /* 0x000fca000780a007 */
[----:B------:R-:W-:-:S05]  /*0eb0*/  VIADD R6, R7, 0xffffffff ;  /* 0xffffffff07067836 */ /* 0x000fca0000000000 */
[----:B------:R-:W-:-:S04]  /*0ec0*/  LOP3.LUT R7, R7, R6, RZ, 0xc, !PT ;  /* 0x0000000607077212 */ /* 0x000fc800078e0cff */
[----:B------:R-:W4:Y:S02]  /*0ed0*/  POPC R6, R7 ;  /* 0x0000000700067309 */ /* 0x000f240000000000 */
[----:B----4-:R-:W-:-:S07]  /*0ee0*/  SEL R6, R6, 0xffffffff, P0 ;  /* 0xffffffff06067807 */ /* 0x010fce0000000000 */
.L_x_20:
[----:B------:R4:W3:Y:S02]  /*0ef0*/  SHFL.IDX PT, R15, R19, R6, 0x1f ;  /* 0x00001f06130f7589 */ /* 0x0008e400000e0000 */
.L_x_19:
[----:B------:R-:W5:Y:S01]  /*0f00*/  S2R R13, SR_CgaCtaId ;  /* 0x00000000000d7919 */ /* 0x000f620000008800 */
[----:B------:R-:W-:Y:S01]  /*0f10*/  MOV R14, 0x400 ;  /* 0x00000400000e7802 */ /* 0x000fe20000000f00 */
[----:B------:R-:W-:-:S03]  /*0f20*/  IMAD.U32 R21, R0, -0x80000000, RZ ;  /* 0x8000000000157824 */ /* 0x000fc600078e00ff */
[----:B-----5:R-:W-:-:S05]  /*0f30*/  LEA R13, R13, R14, 0x18 ;  /* 0x0000000e0d0d7211 */ /* 0x020fca00078ec0ff */
[----:B------:R-:W-:-:S04]  /*0f40*/  IMAD R14, R10, 0x8, R13 ;  /* 0x000000080a0e7824 */ /* 0x000fc800078e020d */
[----:B------:R-:W5:Y:S02]  /*0f50*/  SYNCS.PHASECHK.TRANS64.TRYWAIT P0, [R14+URZ+0x70], R21 ;  /* 0x000070150e0075a7 */ /* 0x000f6400080011ff */
[----:B-----5:R-:W-:Y:S05]  /*0f60*/  @!P0 BRA `(.L_x_21) ;  /* 0x0000004c00608947 */ /* 0x020fea0003800000 */
.L_x_88:
[----:B------:R-:W-:Y:S01]  /*0f70*/  ELECT P0, URZ, PT ;  /* 0x0000000000ff782f */ /* 0x000fe20003800000 */
[----:B------:R-:W-:-:S12]  /*0f80*/  IMAD.MOV.U32 R7, RZ, RZ, 0x1 ;  /* 0x00000001ff077424 */ /* 0x000fd800078e00ff */
[C---:B------:R-:W-:Y:S02]  /*0f90*/  @P0 IMAD R13, R10.reuse, 0x10, R13 ;  /* 0x000000100a0d0824 */ /* 0x040fe400078e020d */
[----:B------:R-:W-:-:S03]  /*0fa0*/  VIADD R10, R10, 0x1 ;  /* 0x000000010a0a7836 */ /* 0x000fc60000000000 */
[----:B------:R4:W-:Y:S02]  /*0fb0*/  @P0 STS.128 [R13+0x30810], R4 ;  /* 0x030810040d000388 */ /* 0x0009e40000000c00 */
[----:B------:R-:W-:Y:S01]  /*0fc0*/  ISETP.NE.AND P0, PT, R10, 0x2, PT ;  /* 0x000000020a00780c */ /* 0x000fe20003f05270 */
[----:B------:R5:W-:Y:S06]  /*0fd0*/  MEMBAR.ALL.CTA ;  /* 0x0000000000007992 */ /* 0x000bec0000008000 */
[----:B-----5:R-:W5:Y:S01]  /*0fe0*/  FENCE.VIEW.ASYNC.S ;  /* 0x00000000000073c6 */ /* 0x020f620000000000 */
[----:B----4-:R-:W-:-:S02]  /*0ff0*/  SEL R21, RZ, 0x1, P0 ;  /* 0x00000001ff157807 */ /* 0x010fc40000000000 */
[----:B------:R-:W-:Y:S02]  /*1000*/  SEL R10, R10, RZ, P0 ;  /* 0x000000ff0a0a7207 */ /* 0x000fe40000000000 */
[----:B------:R-:W-:Y:S01]  /*1010*/  LOP3.LUT R0, R0, R21, RZ, 0x3c, !PT ;  /* 0x0000001500007212 */ /* 0x000fe200078e3cff */
[----:B-----5:R-:W-:Y:S06]  /*1020*/  BAR.SYNC.DEFER_BLOCKING 0x4, 0x20 ;  /* 0x0100800000007b1d */ /* 0x020fec0000010000 */
[----:B------:R4:W-:Y:S02]  /*1030*/  SYNCS.ARRIVE.TRANS64.ART0 RZ, [R14+URZ+0x60], R7 ;  /* 0x000060070eff79a7 */ /* 0x0009e400085000ff */
.L_x_18:
[----:B------:R-:W-:-:S04]  /*1040*/  IMAD.IADD R18, R17, 0x1, R18 ;  /* 0x0000000111127824 */ /* 0x000fc800078e0212 */
[C---:B---3--:R-:W-:Y:S01]  /*1050*/  IMAD.HI.U32 R5, R18.reuse, R9, RZ ;  /* 0x0000000912057227 */ /* 0x048fe200078e00ff */
[----:B------:R-:W-:-:S04]  /*1060*/  ISETP.GE.AND P0, PT, R18, 0x100, PT ;  /* 0x000001001200780c */ /* 0x000fc80003f06270 */
[----:B------:R-:W-:-:S04]  /*1070*/  IADD3 R4, PT, PT, R18, -R5, RZ ;  /* 0x8000000512047210 */ /* 0x000fc80007ffe0ff */
[----:B------:R-:W-:-:S05]  /*1080*/  SHF.R.U32.HI R4, RZ, UR8, R4 ;  /* 0x00000008ff047c19 */ /* 0x000fca0008011604 */
[----:B------:R-:W-:-:S05]  /*1090*/  IMAD.IADD R5, R5, 0x1, R4 ;  /* 0x0000000105057824 */ /* 0x000fca00078e0204 */
[----:B------:R-:W-:-:S04]  /*10a0*/  SHF.R.U32.HI R5, RZ, UR10, R5 ;  /* 0x0000000aff057c19 */ /* 0x000fc80008011605 */
[----:B------:R-:W-:-:S05]  /*10b0*/  IADD3 R5, PT, PT, -R5, RZ, RZ ;  /* 0x000000ff05057210 */ /* 0x000fca0007ffe1ff */
[----:B----4-:R-:W-:-:S04]  /*10c0*/  IMAD R14, R8, R5, R18 ;  /* 0x00000005080e7224 */ /* 0x010fc800078e0212 */
[----:B--2---:R-:W-:-:S04]  /*10d0*/  IMAD.HI.U32 R5, R14, R3, RZ ;  /* 0x000000030e057227 */ /* 0x004fc800078e00ff */
[----:B------:R-:W-:-:S05]  /*10e0*/  IMAD.IADD R4, R14, 0x1, -R5 ;  /* 0x000000010e047824 */ /* 0x000fca00078e0a05 */
[----:B------:R-:W-:-:S04]  /*10f0*/  SHF.R.U32.HI R4, RZ, UR7, R4 ;  /* 0x00000007ff047c19 */ /* 0x000fc80008011604 */
[----:B------:R-:W-:-:S04]  /*1100*/  IADD3 R5, PT, PT, R5, R4, RZ ;  /* 0x0000000405057210 */ /* 0x000fc80007ffe0ff */
[----:B------:R-:W-:-:S05]  /*1110*/  SHF.R.U32.HI R5, RZ, UR11, R5 ;  /* 0x0000000bff057c19 */ /* 0x000fca0008011605 */
[----:B------:R-:W-:-:S04]  /*1120*/  IMAD.HI.U32 R7, R5, R12, RZ ;  /* 0x0000000c05077227 */ /* 0x000fc800078e00ff */
[----:B------:R-:W-:-:S05]  /*1130*/  IMAD.IADD R4, R5, 0x1, -R7 ;  /* 0x0000000105047824 */ /* 0x000fca00078e0a07 */
[----:B------:R-:W-:-:S04]  /*1140*/  SHF.R.U32.HI R4, RZ, UR13, R4 ;  /* 0x0000000dff047c19 */ /* 0x000fc80008011604 */
[----:B------:R-:W-:-:S04]  /*1150*/  IADD3 R4, PT, PT, R7, R4, RZ ;  /* 0x0000000407047210 */ /* 0x000fc80007ffe0ff */
[----:B------:R-:W-:-:S05]  /*1160*/  SHF.R.U32.HI R4, RZ, UR12, R4 ;  /* 0x0000000cff047c19 */ /* 0x000fca0008011604 */
[----:B------:R-:W-:-:S04]  /*1170*/  IMAD.MOV R4, RZ, RZ, -R4 ;  /* 0x000000ffff047224 */ /* 0x000fc800078e0a04 */
[----:B-1----:R-:W-:Y:S01]  /*1180*/  IMAD R4, R11, R4, R5 ;  /* 0x000000040b047224 */ /* 0x002fe200078e0205 */
[----:B------:R-:W-:-:S03]  /*1190*/  IADD3 R5, PT, PT, -R5, RZ, RZ ;  /* 0x000000ff05057210 */ /* 0x000fc60007ffe1ff */
[----:B------:R-:W-:Y:S02]  /*11a0*/  IMAD.IADD R4, R4, 0x1, R4 ;  /* 0x0000000104047824 */ /* 0x000fe400078e0204 */
[----:B------:R-:W-:-:S03]  /*11b0*/  IMAD R5, R2, R5, R14 ;  /* 0x0000000502057224 */ /* 0x000fc600078e020e */
[----:B------:R-:W-:Y:S01]  /*11c0*/  LOP3.LUT R4, R4, UR23, RZ, 0xfc, !PT ;  /* 0x0000001704047c12 */ /* 0x000fe2000f8efcff */
[----:B------:R-:W-:Y:S06]  /*11d0*/  @!P0 BRA `(.L_x_22) ;  /* 0xfffffff800e08947 */ /* 0x000fec000383ffff */
.L_x_17:
[----:B------:R-:W3:Y:S01]  /*11e0*/  S2UR UR4, SR_CgaCtaId ;  /* 0x00000000000479c3 */ /* 0x000ee20000008800 */
[----:B------:R-:W-:Y:S01]  /*11f0*/  UMOV UR5, 0x400 ;  /* 0x0000040000057882 */ /* 0x000fe20000000000 */
[----:B------:R-:W-:Y:S01]  /*1200*/  IMAD.U32 R6, R0, -0x80000000, RZ ;  /* 0x8000000000067824 */ /* 0x000fe200078e00ff */
[C---:B------:R-:W-:Y:S01]  /*1210*/  ISETP.NE.AND P0, PT, R10.reuse, 0x1, PT ;  /* 0x000000010a00780c */ /* 0x040fe20003f05270 */
[----:B------:R-:W-:-:S05]  /*1220*/  VIADD R3, R10, 0x2 ;  /* 0x000000020a037836 */ /* 0x000fca0000000000 */
[----:B------:R-:W-:Y:S01]  /*1230*/  SEL R3, R3, 0x1, P0 ;  /* 0x0000000103037807 */ /* 0x000fe20000000000 */
[----:B---3--:R-:W-:-:S06]  /*1240*/  ULEA UR5, UR4, UR5, 0x18 ;  /* 0x0000000504057291 */ /* 0x008fcc000f8ec0ff */
[----:B--2---:R-:W-:-:S04]  /*1250*/  LEA R2, R10, UR5, 0x3 ;  /* 0x000000050a027c11 */ /* 0x004fc8000f8e18ff */
[----:B------:R-:W2:Y:S02]  /*1260*/  SYNCS.PHASECHK.TRANS64.TRYWAIT P1, [R2+URZ+0x70], R6 ;  /* 0x00007006020075a7 */ /* 0x000ea400080211ff */
[----:B--2---:R-:W-:Y:S05]  /*1270*/  @!P1 BRA `(.L_x_23) ;  /* 0x0000004800b49947 */ /* 0x004fea0003800000 */
.L_x_90:
[----:B------:R-:W-:Y:S02]  /*1280*/  ELECT P2, URZ, PT ;  /* 0x0000000000ff782f */ /* 0x000fe40003840000 */
[C---:B------:R-:W-:Y:S01]  /*1290*/  ISETP.NE.AND P0, PT, R3.reuse, 0x2, PT ;  /* 0x000000020300780c */ /* 0x040fe20003f05270 */
[----:B--2---:R-:W-:Y:S02]  /*12a0*/  IMAD.MOV.U32 R7, RZ, RZ, RZ ;  /* 0x000000ffff077224 */ /* 0x004fe400078e00ff */
[----:B------:R-:W-:Y:S01]  /*12b0*/  IMAD.MOV.U32 R11, RZ, RZ, 0x1 ;  /* 0x00000001ff0b7424 */ /* 0x000fe200078e00ff */
[----:B------:R-:W-:Y:S02]  /*12c0*/  ISETP.EQ.XOR P1, PT, R10, 0x1, !P0 ;  /* 0x000000010a00780c */ /* 0x000fe40004722a70 */
[----:B------:R-:W-:Y:S02]  /*12d0*/  SEL R3, R3, RZ, P0 ;  /* 0x000000ff03037207 */ /* 0x000fe40000000000 */
[----:B------:R-:W-:-:S02]  /*12e0*/  SEL R9, RZ, 0x1, !P1 ;  /* 0x00000001ff097807 */ /* 0x000fc40004800000 */
[----:B------:R-:W-:Y:S02]  /*12f0*/  LEA R3, R3, UR5, 0x3 ;  /* 0x0000000503037c11 */ /* 0x000fe4000f8e18ff */
[----:B------:R-:W-:Y:S01]  /*1300*/  @P2 LEA R10, R10, UR5, 0x4 ;  /* 0x000000050a0a2c11 */ /* 0x000fe2000f8e20ff */
[----:B------:R-:W-:Y:S01]  /*1310*/  @P2 IMAD.MOV.U32 R6, RZ, RZ, -0x1 ;  /* 0xffffffffff062424 */ /* 0x000fe200078e00ff */
[----:B------:R-:W-:-:S04]  /*1320*/  LOP3.LUT R9, R0, R9, RZ, 0x3c, !PT ;  /* 0x0000000900097212 */ /* 0x000fc800078e3cff */
[----:B------:R3:W-:Y:S01]  /*1330*/  @P2 STS.128 [R10+0x30810], R4 ;  /* 0x030810040a002388 */ /* 0x0007e20000000c00 */
[----:B------:R-:W-:Y:S01]  /*1340*/  IMAD.U32 R8, R9, -0x80000000, RZ ;  /* 0x8000000009087824 */ /* 0x000fe200078e00ff */
[----:B------:R2:W-:Y:S06]  /*1350*/  MEMBAR.ALL.CTA ;  /* 0x0000000000007992 */ /* 0x0005ec0000008000 */
[----:B--2---:R-:W2:Y:S02]  /*1360*/  FENCE.VIEW.ASYNC.S ;  /* 0x00000000000073c6 */ /* 0x004ea40000000000 */
[----:B--2---:R-:W-:Y:S06]  /*1370*/  BAR.SYNC.DEFER_BLOCKING 0x4, 0x20 ;  /* 0x0100800000007b1d */ /* 0x004fec0000010000 */
[----:B------:R3:W-:Y:S01]  /*1380*/  SYNCS.ARRIVE.TRANS64.ART0 RZ, [R2+URZ+0x60], R11 ;  /* 0x0000600b02ff79a7 */ /* 0x0007e200085000ff */
[----:B------:R-:W2:Y:S02]  /*1390*/  SYNCS.PHASECHK.TRANS64.TRYWAIT P0, [R3+URZ+0x70], R8 ;  /* 0x00007008030075a7 */ /* 0x000ea400080011ff */
[----:B--23--:R-:W-:Y:S05]  /*13a0*/  @!P0 BRA `(.L_x_24) ;  /* 0x0000004800808947 */ /* 0x00cfea0003800000 */
.L_x_16:
[----:B------:R-:W-:Y:S01]  /*13b0*/  ISETP.NE.AND P0, PT, R84, 0x5, PT ;  /* 0x000000055400780c */ /* 0x000fe20003f05270 */
[----:B------:R-:W-:-:S04]  /*13c0*/  ULEA.HI UR14, UR4, UR4, URZ, 0x1 ;  /* 0x00000004040e7291 */ /* 0x000fc8000f8f08ff */
[----:B------:R-:W-:-:S04]  /*13d0*/  ULOP3.LUT UR22, UR14, 0xfffffffe, URZ, 0xc0, !UPT ;  /* 0xfffffffe0e167892 */ /* 0x000fc8000f8ec0ff */
[----:B------:R-:W-:-:S04]  /*13e0*/  UIADD3 UR15, UPT, UPT, -UR22, UR4, URZ ;  /* 0x00000004160f7290 */ /* 0x000fc8000fffe1ff */
[----:B------:R-:W-:Y:S08]  /*13f0*/  @P0 BRA `(.L_x_25) ;  /* 0x00000008003c0947 */ /* 0x000ff00003800000 */
[----:B------:R-:W-:Y:S02]  /*1400*/  UMOV UR34, 0x400 ;  /* 0x0000040000227882 */ /* 0x000fe40000000000 */
[----:B------:R-:W-:-:S09]  /*1410*/  ULEA UR34, UR4, UR34, 0x18 ;  /* 0x0000002204227291 */ /* 0x000fd2000f8ec0ff */
[----:B------:R-:W3:Y:S02]  /*1420*/  SYNCS.PHASECHK.TRANS64.TRYWAIT P0, [UR34+0x60], RZ ;  /* 0x000060ffff0075a7 */ /* 0x000ee40008001122 */
[----:B---3--:R-:W-:Y:S05]  /*1430*/  @!P0 BRA `(.L_x_26) ;  /* 0x0000004800748947 */ /* 0x008fea0003800000 */
.L_x_93:
[----:B------:R-:W4:Y:S01]  /*1440*/  LDS.128 R4, [UR34+0x30810] ;  /* 0x03081022ff047984 */ /* 0x000f220008000c00 */
[----:B---3--:R-:W-:Y:S01]  /*1450*/  HFMA2 R0, -RZ, RZ, 0, 5.9604644775390625e-08 ;  /* 0x00000001ff007431 */ /* 0x008fe200000001ff */
[----:B------:R-:W-:Y:S01]  /*1460*/  UMOV UR37, 0x1 ;  /* 0x0000000100257882 */ /* 0x000fe20000000000 */
[----:B------:R-:W-:Y:S01]  /*1470*/  UMOV UR36, URZ ;  /* 0x000000ff00247c82 */ /* 0x000fe20008000000 */
[----:B------:R3:W-:Y:S06]  /*1480*/  MEMBAR.ALL.CTA ;  /* 0x0000000000007992 */ /* 0x0007ec0000008000 */
[----:B---3--:R-:W3:Y:S02]  /*1490*/  FENCE.VIEW.ASYNC.S ;  /* 0x00000000000073c6 */ /* 0x008ee40000000000 */
[----:B---3--:R3:W-:Y:S01]  /*14a0*/  SYNCS.ARRIVE.TRANS64.ART0 RZ, [UR34+0x70], R0 ;  /* 0x00007000ffff79a7 */ /* 0x0087e20008500022 */
[----:B----4-:R-:W-:-:S13]  /*14b0*/  ISETP.NE.AND P0, PT, R7, 0x1, PT ;  /* 0x000000010700780c */ /* 0x010fda0003f05270 */
[----:B---3--:R-:W-:Y:S05]  /*14c0*/  @P0 BRA `(.L_x_27) ;  /* 0x0000000400a00947 */ /* 0x008fea0003800000 */
[----:B------:R-:W-:Y:S01]  /*14d0*/  R2UR UR5, R4 ;  /* 0x00000000040572ca */ /* 0x000fe200000e0000 */
[----:B------:R-:W-:Y:S01]  /*14e0*/  IMAD.MOV.U32 R8, RZ, RZ, 0x1 ;  /* 0x00000001ff087424 */ /* 0x000fe200078e00ff */
[----:B------:R-:W-:Y:S01]  /*14f0*/  R2UR UR12, R5 ;  /* 0x00000000050c72ca */ /* 0x000fe200000e0000 */
[----:B------:R-:W-:Y:S01]  /*1500*/  IMAD.MOV.U32 R2, RZ, RZ, RZ ;  /* 0x000000ffff027224 */ /* 0x000fe200078e00ff */
[----:B------:R-:W-:Y:S01]  /*1510*/  R2UR UR28, R6 ;  /* 0x00000000061c72ca */ /* 0x000fe200000e0000 */
[----:B------:R-:W3:Y:S01]  /*1520*/  LDCU.64 UR46, c[0x0][0x348] ;  /* 0x00006900ff2e77ac */ /* 0x000ee20008000a00 */
[----:B------:R-:W-:Y:S01]  /*1530*/  UMOV UR37, 0x1 ;  /* 0x0000000100257882 */ /* 0x000fe20000000000 */
[----:B------:R-:W-:-:S12]  /*1540*/  UMOV UR36, URZ ;  /* 0x000000ff00247c82 */ /* 0x000fd80008000000 */
.L_x_33:
[----:B------:R-:W-:Y:S02]  /*1550*/  USHF.L.U32 UR4, UR37, 0x1f, URZ ;  /* 0x0000001f25047899 */ /* 0x000fe400080006ff */
[----:B-1----:R-:W-:Y:S02]  /*1560*/  ULEA UR6, UR36, UR34, 0x3 ;  /* 0x0000002224067291 */ /* 0x002fe4000f8e18ff */
[----:B---3--:R-:W-:Y:S02]  /*1570*/  UIADD3 UR42, UP2, UPT, UR46, 0xc0, URZ ;  /* 0x000000c02e2a7890 */ /* 0x008fe4000ff5e0ff */
[----:B------:R-:W-:Y:S01]  /*1580*/  MOV R0, UR4 ;  /* 0x0000000400007c02 */ /* 0x000fe20008000f00 */
[----:B------:R-:W-:Y:S02]  /*1590*/  ULEA.HI UR4, UR5, UR5, URZ, 0x1 ;  /* 0x0000000505047291 */ /* 0x000fe4000f8f08ff */
[----:B------:R-:W-:Y:S02]  /*15a0*/  UIADD3 UR44, UP3, UPT, UR46, 0x40, URZ ;  /* 0x000000402e2c7890 */ /* 0x000fe4000ff7e0ff */
[----:B------:R1:W3:Y:S01]  /*15b0*/  SYNCS.PHASECHK.TRANS64.TRYWAIT P1, [UR6+0x28], R0 ;  /* 0x00002800ff0075a7 */ /* 0x0002e20008021106 */
[----:B------:R-:W-:-:S02]  /*15c0*/  ULOP3.LUT UR6, UR4, 0xfffffffe, URZ, 0xc0, !UPT ;  /* 0xfffffffe04067892 */ /* 0x000fc4000f8ec0ff */
[----:B------:R-:W-:Y:S02]  /*15d0*/  USHF.R.S32.HI UR4, URZ, 0x1, UR4 ;  /* 0x00000001ff047899 */ /* 0x000fe40008011404 */
[----:B------:R-:W-:Y:S02]  /*15e0*/  UISETP.NE.AND UP4, UPT, UR5, UR6, UPT ;  /* 0x000000060500728c */ /* 0x000fe4000bf85270 */
[----:B------:R-:W-:Y:S02]  /*15f0*/  UIADD3 UR7, UPT, UPT, UR4, -0x1, URZ ;  /* 0xffffffff04077890 */ /* 0x000fe4000fffe0ff */
[----:B------:R-:W-:Y:S02]  /*1600*/  UISETP.LT.AND UP4, UPT, UR5, URZ, UP4 ;  /* 0x000000ff0500728c */ /* 0x000fe4000a781270 */
[----:B------:R-:W-:Y:S02]  /*1610*/  UIADD3 UR40, UP1, UPT, UR46, 0x140, URZ ;  /* 0x000001402e287890 */ /* 0x000fe4000ff3e0ff */
[----:B------:R-:W-:-:S02]  /*1620*/  UIADD3 UR38, UP0, UPT, UR46, 0x1c0, URZ ;  /* 0x000001c02e267890 */ /* 0x000fc4000ff1e0ff */
[----:B------:R-:W-:Y:S02]  /*1630*/  ULEA UR27, UR12, UR21, 0x8 ;  /* 0x000000150c1b7291 */ /* 0x000fe4000f8e40ff */
[----:B------:R-:W-:Y:S02]  /*1640*/  UIADD3.X UR43, UPT, UPT, URZ, UR47, URZ, UP2, !UPT ;  /* 0x0000002fff2b7290 */ /* 0x000fe400097fe4ff */
[----:B------:R-:W-:Y:S02]  /*1650*/  UIADD3 UR12, UPT, UPT, UR15, UR12, UR12 ;  /* 0x0000000c0f0c7290 */ /* 0x000fe4000fffe00c */
[----:B------:R-:W-:Y:S02]  /*1660*/  @!UP4 UIADD3 UR7, UPT, UPT, UR4, URZ, URZ ;  /* 0x000000ff0407c290 */ /* 0x000fe4000fffe0ff */
[----:B------:R-:W-:Y:S02]  /*1670*/  UIADD3.X UR45, UPT, UPT, URZ, UR47, URZ, UP3, !UPT ;  /* 0x0000002fff2d7290 */ /* 0x000fe40009ffe4ff */
[----:B------:R-:W-:-:S02]  /*1680*/  UIADD3 UR20, UPT, UPT, UR7, UR7, URZ ;  /* 0x0000000707147290 */ /* 0x000fc4000fffe0ff */
[----:B------:R-:W-:Y:S02]  /*1690*/  UIADD3.X UR41, UPT, UPT, URZ, UR47, URZ, UP1, !UPT ;  /* 0x0000002fff297290 */ /* 0x000fe40008ffe4ff */
[----:B------:R-:W-:Y:S02]  /*16a0*/  UIADD3.X UR39, UPT, UPT, URZ, UR47, URZ, UP0, !UPT ;  /* 0x0000002fff277290 */ /* 0x000fe400087fe4ff */
[----:B------:R-:W-:Y:S02]  /*16b0*/  ULEA UR7, UR7, UR21, 0x8 ;  /* 0x0000001507077291 */ /* 0x000fe4000f8e40ff */
[----:B------:R-:W-:Y:S02]  /*16c0*/  ULOP3.LUT UR20, UR20, UR23, URZ, 0xfc, !UPT ;  /* 0x0000001714147292 */ /* 0x000fe4000f8efcff */
[----:B------:R-:W-:Y:S01]  /*16d0*/  UISETP.NE.AND UP2, UPT, UR23, URZ, UPT ;  /* 0x000000ff1700728c */ /* 0x000fe2000bf45270 */
[----:B------:R-:W-:Y:S01]  /*16e0*/  UMOV UR35, URZ ;  /* 0x000000ff00237c82 */ /* 0x000fe20008000000 */
[----:B------:R-:W-:Y:S01]  /*16f0*/  UMOV UR18, URZ ;  /* 0x000000ff00127c82 */ /* 0x000fe20008000000 */
[----:B-1----:R-:W-:-:S08]  /*1700*/  UMOV UR10, URZ ;  /* 0x000000ff000a7c82 */ /* 0x002fd00008000000 */
.L_x_31:
[----:B----4-:R-:W-:Y:S02]  /*1710*/  USHF.L.U32 UR6, UR35, 0x8, URZ ;  /* 0x0000000823067899 */ /* 0x010fe400080006ff */
[----:B------:R-:W-:Y:S02]  /*1720*/  UIADD3 UR19, UPT, UPT, UR35, UR35, URZ ;  /* 0x0000002323137290 */ /* 0x000fe4000fffe0ff */
[----:B------:R-:W-:Y:S01]  /*1730*/  ULEA UR5, UR36, UR34, 0x3 ;  /* 0x0000002224057291 */ /* 0x000fe2000f8e18ff */
[----:B-1-3--:R-:W-:Y:S11]  /*1740*/  @P1 BRA `(.L_x_28) ;  /* 0x0000000000101947 */ /* 0x00aff60003800000 */
[----:B------:R-:W-:-:S06]  /*1750*/  USHF.L.U32 UR4, UR37, 0x1f, URZ ;  /* 0x0000001f25047899 */ /* 0x000fcc00080006ff */
[----:B------:R-:W-:-:S04]  /*1760*/  MOV R0, UR4 ;  /* 0x0000000400007c02 */ /* 0x000fc80008000f00 */
[----:B------:R-:W1:Y:S02]  /*1770*/  SYNCS.PHASECHK.TRANS64.TRYWAIT P0, [UR5+0x28], R0 ;  /* 0x00002800ff0075a7 */ /* 0x000e640008001105 */
[----:B-1----:R-:W-:Y:S05]  /*1780*/  @!P0 BRA `(.L_x_29) ;  /* 0x0000004400b88947 */ /* 0x002fea0003800000 */
.L_x_28:
[----:B------:R-:W-:Y:S05]  /*1790*/  BRA.U UP2, `(.L_x_30) ;  /* 0x00000001020c7547 */ /* 0x000fea000b800000 */
[----:B------:R-:W-:-:S13]  /*17a0*/  ELECT P0, URZ, PT ;  /* 0x0000000000ff782f */ /* 0x000fda0003800000 */
[----:B-1----:R-:W-:-:S04]  /*17b0*/  @P0 MOV R0, 0x11800 ;  /* 0x0001180000000802 */ /* 0x002fc80000000f00 */
[----:B------:R3:W-:Y:S03]  /*17c0*/  @P0 SYNCS.ARRIVE.TRANS64 RZ, [UR5], R0 ;  /* 0x00000000ffff09a7 */ /* 0x0007e60008000005 */
.L_x_30:
[----:B------:R-:W-:Y:S01]  /*17d0*/  USHF.L.U32 UR24, UR36, 0xf, URZ ;  /* 0x0000000f24187899 */ /* 0x000fe200080006ff */
[----:B------:R-:W-:Y:S01]  /*17e0*/  PLOP3.LUT P1, PT, PT, PT, PT, 0x80, 0x8 ;  /* 0x000000000008781c */ /* 0x000fe20003f2f070 */
[----:B------:R-:W-:Y:S02]  /*17f0*/  ULEA UR16, UR36, UR34, 0xa ;  /* 0x0000002224107291 */ /* 0x000fe4000f8e50ff */
[----:B------:R-:W-:Y:S02]  /*1800*/  ULEA UR8, UR36, UR15, 0x1 ;  /* 0x0000000f24087291 */ /* 0x000fe4000f8e08ff */
[----:B------:R-:W-:Y:S02]  /*1810*/  UIADD3 UR36, UPT, UPT, UR36, 0x1, URZ ;  /* 0x0000000124247890 */ /* 0x000fe4000fffe0ff */
[----:B------:R-:W-:Y:S02]  /*1820*/  UISETP.GT.U32.AND UP0, UPT, UR35, 0xe, UPT ;  /* 0x0000000e2300788c */ /* 0x000fe4000bf04070 */
[----:B------:R-:W-:-:S02]  /*1830*/  UISETP.NE.AND UP1, UPT, UR36, 0x5, UPT ;  /* 0x000000052400788c */ /* 0x000fc4000bf25270 */
[----:B------:R-:W-:Y:S02]  /*1840*/  ULEA.HI.SX32 UR24, UR24, UR34, 0x1f ;  /* 0x0000002218187291 */ /* 0x000fe4000f8ffaff */
[----:B------:R-:W-:Y:S01]  /*1850*/  USEL UR9, URZ, 0x1, UP1 ;  /* 0x00000001ff097887 */ /* 0x000fe20008800000 */
[----:B------:R-:W-:Y:S01]  /*1860*/  PLOP3.LUT P0, PT, PT, PT, UP0, 0x80, 0x8 ;  /* 0x000000000008781c */ /* 0x000fe20003f0f008 */
[----:B------:R-:W-:Y:S02]  /*1870*/  ULEA UR8, UR8, UR34, 0xa ;  /* 0x0000002208087291 */ /* 0x000fe4000f8e50ff */
[----:B------:R-:W-:Y:S02]  /*1880*/  ULOP3.LUT UR37, UR37, UR9, URZ, 0x3c, !UPT ;  /* 0x0000000925257292 */ /* 0x000fe4000f8e3cff */
[----:B------:R-:W-:Y:S02]  /*1890*/  ULOP3.LUT UR5, UR5, 0xfefffff8, URZ, 0xc0, !UPT ;  /* 0xfefffff805057892 */ /* 0x000fe4000f8ec0ff */
[----:B------:R-:W-:-:S02]  /*18a0*/  USEL UR36, UR36, URZ, UP1 ;  /* 0x000000ff24247287 */ /* 0x000fc40008800000 */
[----:B------:R-:W-:Y:S02]  /*18b0*/  UIADD3 UR4, UPT, UPT, UR24, 0x4c00, URZ ;  /* 0x00004c0018047890 */ /* 0x000fe4000fffe0ff */
[----:B------:R-:W-:Y:S02]  /*18c0*/  UIADD3 UR24, UPT, UPT, UR24, 0x18c00, URZ ;  /* 0x00018c0018187890 */ /* 0x000fe4000fffe0ff */
[----:B------:R-:W-:Y:S02]  /*18d0*/  UIADD3 UR16, UPT, UPT, UR16, 0x2cc00, URZ ;  /* 0x0002cc0010107890 */ /* 0x000fe4000fffe0ff */
[----:B------:R-:W-:Y:S02]  /*18e0*/  UIADD3 UR8, UPT, UPT, UR8, 0x2e000, URZ ;  /* 0x0002e00008087890 */ /* 0x000fe4000fffe0ff */
[----:B------:R-:W-:Y:S01]  /*18f0*/  @!UP0 USHF.L.U32 UR32, UR37, 0x1f, URZ ;  /* 0x0000001f25208899 */ /* 0x000fe200080006ff */
[----:B------:R4:W-:Y:S01]  /*1900*/  UTMALDG.2D.2CTA [UR4], [UR44], desc[URZ] ;  /* 0x0000ff042c0075b4 */ /* 0x0009e20008209000 */
[----:B------:R-:W-:Y:S01]  /*1910*/  @!UP0 ULEA UR33, UR36, UR34, 0x3 ;  /* 0x0000002224218291 */ /* 0x000fe2000f8e18ff */
[----:B------:R-:W-:Y:S01]  /*1920*/  UMOV UR26, UR6 ;  /* 0x00000006001a7c82 */ /* 0x000fe20008000000 */
[----:B------:R-:W-:Y:S01]  /*1930*/  UMOV UR25, UR5 ;  /* 0x0000000500197c82 */ /* 0x000fe20008000000 */
[----:B------:R-:W-:Y:S01]  /*1940*/  UMOV UR17, UR5 ;  /* 0x0000000500117c82 */ /* 0x000fe20008000000 */
[----:B-1-3--:R-:W-:Y:S01]  /*1950*/  IMAD.U32 R0, RZ, RZ, UR32 ;  /* 0x00000020ff007e24 */ /* 0x00afe2000f8e00ff */
[----:B------:R-:W-:Y:S01]  /*1960*/  UMOV UR29, 0x30000 ;  /* 0x00030000001d7882 */ /* 0x000fe20000000000 */
[----:B------:R-:W-:Y:S01]  /*1970*/  UMOV UR11, UR19 ;  /* 0x00000013000b7c82 */ /* 0x000fe20008000000 */
[----:B------:R-:W-:Y:S01]  /*1980*/  UMOV UR13, UR28 ;  /* 0x0000001c000d7c82 */ /* 0x000fe20008000000 */
[----:B------:R-:W-:Y:S01]  /*1990*/  UMOV UR9, UR5 ;  /* 0x0000000500097c82 */ /* 0x000fe20008000000 */
[----:B------:R4:W-:Y:S01]  /*19a0*/  UTMALDG.3D.2CTA [UR24], [UR42], desc[URZ] ;  /* 0x0000ff182a0075b4 */ /* 0x0009e20008211000 */
[----:B------:R-:W-:-:S04]  /*19b0*/  UIADD3 UR35, UPT, UPT, UR35, 0x1, URZ ;  /* 0x0000000123237890 */ /* 0x000fc8000fffe0ff */
[----:B------:R-:W-:Y:S01]  /*19c0*/  UISETP.NE.AND UP0, UPT, UR35, 0x10, UPT ;  /* 0x000000102300788c */ /* 0x000fe2000bf05270 */
[----:B------:R4:W-:Y:S01]  /*19d0*/  UTMALDG.3D.2CTA [UR16], [UR40], desc[URZ] ;  /* 0x0000ff10280075b4 */ /* 0x0009e20008211000 */
[----:B------:R4:W-:Y:S01]  /*19e0*/  UTMALDG.4D.MULTICAST.2CTA [UR8], [UR38], UR29, desc[URZ] ;  /* 0x0000ff08260073b4 */ /* 0x0009e2000821981d */
[----:B------:R4:W1:Y:S06]  /*19f0*/  @!P0 SYNCS.PHASECHK.TRANS64.TRYWAIT P1, [UR33+0x28], R0 ;  /* 0x00002800ff0085a7 */ /* 0x00086c0008021121 */
[----:B------:R-:W-:Y:S05]  /*1a00*/  BRA.U UP0, `(.L_x_31) ;  /* 0xfffffffd00407547 */ /* 0x000fea000b83ffff */
[----:B--2---:R-:W-:Y:S02]  /*1a10*/  LEA R3, R8, UR34, 0x3 ;  /* 0x0000002208037c11 */ /* 0x004fe4000f8e18ff */
[----:B------:R-:W-:-:S04]  /*1a20*/  SHF.L.U32 R4, R2, 0x1f, RZ ;  /* 0x0000001f02047819 */ /* 0x000fc800000006ff */
[----:B------:R-:W2:Y:S02]  /*1a30*/  SYNCS.PHASECHK.TRANS64.TRYWAIT P0, [R3+URZ+0x60], R4 ;  /* 0x00006004030075a7 */ /* 0x000ea400080011ff */
[----:B--2---:R-:W-:Y:S05]  /*1a40*/  @!P0 BRA `(.L_x_32) ;  /* 0x0000004400288947 */ /* 0x004fea0003800000 */
.L_x_96:
[C---:B------:R-:W-:Y:S01]  /*1a50*/  LEA R4, R8.reuse, UR34, 0x4 ;  /* 0x0000002208047c11 */ /* 0x040fe2000f8e20ff */
[----:B------:R-:W-:Y:S02]  /*1a60*/  VIADD R8, R8, 0x1 ;  /* 0x0000000108087836 */ /* 0x000fe40000000000 */
[----:B----4-:R-:W-:-:S03]  /*1a70*/  IMAD.MOV.U32 R0, RZ, RZ, 0x1 ;  /* 0x00000001ff007424 */ /* 0x010fc600078e00ff */
[----:B--2---:R-:W2:Y:S01]  /*1a80*/  LDS.128 R4, [R4+0x30810] ;  /* 0x0308100004047984 */ /* 0x004ea20000000c00 */
[C---:B-1----:R-:W-:Y:S01]  /*1a90*/  ISETP.NE.AND P1, PT, R8.reuse, 0x2, PT ;  /* 0x000000020800780c */ /* 0x042fe20003f25270 */
[----:B------:R1:W-:Y:S06]  /*1aa0*/  MEMBAR.ALL.CTA ;  /* 0x0000000000007992 */ /* 0x0003ec0000008000 */
[----:B-1----:R-:W1:Y:S01]  /*1ab0*/  FENCE.VIEW.ASYNC.S ;  /* 0x00000000000073c6 */ /* 0x002e620000000000 */
[----:B------:R-:W-:Y:S01]  /*1ac0*/  SEL R8, R8, RZ, P1 ;  /* 0x000000ff08087207 */ /* 0x000fe20000800000 */
[----:B-1----:R1:W-:Y:S01]  /*1ad0*/  SYNCS.ARRIVE.TRANS64.ART0 RZ, [R3+URZ+0x70], R0 ;  /* 0x0000700003ff79a7 */ /* 0x0023e200085000ff */
[----:B--2---:R-:W-:-:S02]  /*1ae0*/  ISETP.NE.AND P0, PT, R7, 0x1, PT ;  /* 0x000000010700780c */ /* 0x004fc40003f05270 */
[----:B------:R-:W-:Y:S02]  /*1af0*/  R2UR UR5, R4 ;  /* 0x00000000040572ca */ /* 0x000fe400000e0000 */
[----:B------:R-:W-:Y:S02]  /*1b00*/  R2UR UR12, R5 ;  /* 0x00000000050c72ca */ /* 0x000fe400000e0000 */
[----:B------:R-:W-:Y:S02]  /*1b10*/  R2UR UR28, R6 ;  /* 0x00000000061c72ca */ /* 0x000fe400000e0000 */
[----:B-1----:R-:W-:-:S04]  /*1b20*/  SEL R3, RZ, 0x1, P1 ;  /* 0x00000001ff037807 */ /* 0x002fc80000800000 */
[----:B------:R-:W-:Y:S01]  /*1b30*/  LOP3.LUT R2, R2, R3, RZ, 0x3c, !PT ;  /* 0x0000000302027212 */ /* 0x000fe200078e3cff */
[----:B------:R-:W-:Y:S08]  /*1b40*/  @!P0 BRA `(.L_x_33) ;  /* 0xfffffff800808947 */ /* 0x000ff0000383ffff */
.L_x_27:
[----:B------:R-:W-:Y:S02]  /*1b50*/  UIADD3 UR5, UPT, UPT, UR36, 0x2, URZ ;  /* 0x0000000224057890 */ /* 0x000fe4000fffe0ff */
[----:B------:R-:W-:-:S04]  /*1b60*/  UISETP.NE.AND UP0, UPT, UR36, 0x4, UPT ;  /* 0x000000042400788c */ /* 0x000fc8000bf05270 */
[----:B------:R-:W-:-:S04]  /*1b70*/  USEL UR5, UR5, 0x1, UP0 ;  /* 0x0000000105057887 */ /* 0x000fc80008000000 */
[----:B------:R-:W-:Y:S02]  /*1b80*/  UIADD3 UR4, UPT, UPT, UR5, 0x1, URZ ;  /* 0x0000000105047890 */ /* 0x000fe4000fffe0ff */
[----:B------:R-:W-:-:S04]  /*1b90*/  UISETP.NE.AND UP1, UPT, UR5, 0x5, UPT ;  /* 0x000000050500788c */ /* 0x000fc8000bf25270 */
[----:B------:R-:W-:Y:S02]  /*1ba0*/  USEL UR4, UR4, 0x1, UP1 ;  /* 0x0000000104047887 */ /* 0x000fe40008800000 */
[----:B------:R-:W-:Y:S02]  /*1bb0*/  UISETP.EQ.XOR UP1, UPT, UR36, 0x4, !UP1 ;  /* 0x000000042400788c */ /* 0x000fe4000cf22a70 */
[----:B------:R-:W-:Y:S02]  /*1bc0*/  UIADD3 UR5, UPT, UPT, UR4, 0x1, URZ ;  /* 0x0000000104057890 */ /* 0x000fe4000fffe0ff */
[----:B------:R-:W-:Y:S02]  /*1bd0*/  UISETP.NE.AND UP0, UPT, UR4, 0x5, UPT ;  /* 0x000000050400788c */ /* 0x000fe4000bf05270 */
[----:B------:R-:W-:Y:S02]  /*1be0*/  UISETP.EQ.XOR UP1, UPT, UR4, 0x5, UP1 ;  /* 0x000000050400788c */ /* 0x000fe40008f22a70 */
[----:B------:R-:W-:-:S04]  /*1bf0*/  USEL UR5, UR5, 0x1, UP0 ;  /* 0x0000000105057887 */ /* 0x000fc80008000000 */
[----:B------:R-:W-:Y:S02]  /*1c00*/  UISETP.EQ.XOR UP1, UPT, UR5, 0x5, UP1 ;  /* 0x000000050500788c */ /* 0x000fe40008f22a70 */
[----:B------:R-:W-:Y:S02]  /*1c10*/  UISETP.NE.AND UP0, UPT, UR5, 0x5, UPT ;  /* 0x000000050500788c */ /* 0x000fe4000bf05270 */
[----:B------:R-:W-:Y:S02]  /*1c20*/  USEL UR4, URZ, 0x1, !UP1 ;  /* 0x00000001ff047887 */ /* 0x000fe4000c800000 */
[----:B------:R-:W-:Y:S02]  /*1c30*/  USEL UR5, UR5, URZ, UP0 ;  /* 0x000000ff05057287 */ /* 0x000fe40008000000 */
[----:B------:R-:W-:Y:S02]  /*1c40*/  ULOP3.LUT UR4, UR37, UR4, URZ, 0x3c, !UPT ;  /* 0x0000000425047292 */ /* 0x000fe4000f8e3cff */
[----:B------:R-:W-:-:S02]  /*1c50*/  ULEA UR5, UR5, UR34, 0x3 ;  /* 0x0000002205057291 */ /* 0x000fc4000f8e18ff */
[----:B------:R-:W-:Y:S02]  /*1c60*/  USHF.L.U32 UR4, UR4, 0x1f, URZ ;  /* 0x0000001f04047899 */ /* 0x000fe400080006ff */
[----:B------:R-:W-:-:S04]  /*1c70*/  UISETP.NE.AND UP0, UPT, UR23, URZ, UPT ;  /* 0x000000ff1700728c */ /* 0x000fc8000bf05270 */
[----:B------:R-:W-:-:S04]  /*1c80*/  MOV R0, UR4 ;  /* 0x0000000400007c02 */ /* 0x000fc80008000f00 */
[----:B------:R-:W3:Y:S02]  /*1c90*/  SYNCS.PHASECHK.TRANS64.TRYWAIT P0, [UR5+0x28], R0 ;  /* 0x00002800ff0075a7 */ /* 0x000ee40008001105 */
[----:B---3--:R-:W-:Y:S05]  /*1ca0*/  @!P0 BRA `(.L_x_34) ;  /* 0x0000004000a88947 */ /* 0x008fea0003800000 */
.L_x_98:
[----:B------:R-:W-:Y:S05]  /*1cb0*/  BRA.U UP0, `(.L_x_25) ;  /* 0x00000001000c7547 */ /* 0x000fea000b800000 */
[----:B------:R-:W-:-:S13]  /*1cc0*/  ELECT P0, URZ, PT ;  /* 0x0000000000ff782f */ /* 0x000fda0003800000 */
[----:B--2---:R-:W-:-:S04]  /*1cd0*/  @P0 MOV R0, 0x11800 ;  /* 0x0001180000000802 */ /* 0x004fc80000000f00 */
[----:B------:R3:W-:Y:S03]  /*1ce0*/  @P0 SYNCS.ARRIVE.TRANS64 RZ, [UR5], R0 ;  /* 0x00000000ffff09a7 */ /* 0x0007e60008000005 */
.L_x_25:
[----:B------:R-:W-:-:S13]  /*1cf0*/  ISETP.NE.AND P0, PT, R84, 0x4, PT ;  /* 0x000000045400780c */ /* 0x000fda0003f05270 */
[----:B------:R-:W-:Y:S05]  /*1d00*/  @P0 BRA `(.L_x_35) ;  /* 0x0000000c004c0947 */ /* 0x000fea0003800000 */
[----:B------:R-:W4:Y:S01]  /*1d10*/  S2UR UR12, SR_CgaCtaId ;  /* 0x00000000000c79c3 */ /* 0x000f220000008800 */
[----:B------:R-:W-:Y:S01]  /*1d20*/  NOP ;  /* 0x0000000000007918 */ /* 0x000fe20000000000 */
[----:B------:R-:W-:Y:S02]  /*1d30*/  UMOV UR4, 0x400 ;  /* 0x0000040000047882 */ /* 0x000fe40000000000 */
[----:B----4-:R-:W-:-:S04]  /*1d40*/  ULEA UR12, UR12, UR4, 0x18 ;  /* 0x000000040c0c7291 */ /* 0x010fc8000f8ec0ff */
[----:B------:R-:W-:Y:S06]  /*1d50*/  BAR.SYNC.DEFER_BLOCKING 0x3, 0xa0 ;  /* 0x00c2800000007b1d */ /* 0x000fec0000010000 */
[----:B--23--:R-:W2:Y:S01]  /*1d60*/  LDS R0, [UR12+0x88] ;  /* 0x0000880cff007984 */ /* 0x00cea20008000800 */
[----:B------:R-:W3:Y:S02]  /*1d70*/  SYNCS.PHASECHK.TRANS64.TRYWAIT P0, [UR12+0x60], RZ ;  /* 0x000060ffff0075a7 */ /* 0x000ee4000800110c */
[----:B--23--:R-:W-:Y:S05]  /*1d80*/  @!P0 BRA `(.L_x_36) ;  /* 0x0000004000908947 */ /* 0x00cfea0003800000 */
.L_x_100:
[----:B------:R-:W3:Y:S01]  /*1d90*/  LDS R3, [UR12+0x3081c] ;  /* 0x03081c0cff037984 */ /* 0x000ee20008000800 */
[----:B--2---:R-:W-:Y:S01]  /*1da0*/  IMAD.MOV.U32 R2, RZ, RZ, 0x1 ;  /* 0x00000001ff027424 */ /* 0x004fe200078e00ff */
[----:B------:R-:W-:Y:S01]  /*1db0*/  R2UR UR36, R0 ;  /* 0x00000000002472ca */ /* 0x000fe200000e0000 */
[----:B------:R-:W-:Y:S01]  /*1dc0*/  UMOV UR34, 0x1 ;  /* 0x0000000100227882 */ /* 0x000fe20000000000 */
[----:B------:R2:W-:Y:S06]  /*1dd0*/  MEMBAR.ALL.CTA ;  /* 0x0000000000007992 */ /* 0x0005ec0000008000 */
[----:B--2---:R-:W2:Y:S01]  /*1de0*/  FENCE.VIEW.ASYNC.S ;  /* 0x00000000000073c6 */ /* 0x004ea20000000000 */
[----:B------:R-:W-:Y:S01]  /*1df0*/  UMOV UR35, 0x1 ;  /* 0x0000000100237882 */ /* 0x000fe20000000000 */
[----:B--2---:R2:W-:Y:S01]  /*1e00*/  SYNCS.ARRIVE.TRANS64.ART0 RZ, [UR12+0x70], R2 ;  /* 0x00007002ffff79a7 */ /* 0x0045e2000850000c */
[----:B---3--:R-:W-:-:S13]  /*1e10*/  ISETP.NE.AND P0, PT, R3, 0x1, PT ;  /* 0x000000010300780c */ /* 0x008fda0003f05270 */
[----:B--2---:R-:W-:Y:S05]  /*1e20*/  @P0 BRA `(.L_x_37) ;  /* 0x0000000800c80947 */ /* 0x004fea0003800000 */
[----:B------:R-:W-:Y:S01]  /*1e30*/  UIADD3 UR4, UPT, UPT, UR36, -0x7ffffe2c, URZ ;  /* 0x800001d424047890 */ /* 0x000fe2000fffe0ff */
[----:B------:R-:W-:Y:S01]  /*1e40*/  HFMA2 R5, -RZ, RZ, 0, 5.9604644775390625e-08 ;  /* 0x00000001ff057431 */ /* 0x000fe200000001ff */
[----:B------:R-:W-:Y:S01]  /*1e50*/  UIADD3 UR10, UPT, UPT, UR36, 0x1d0, URZ ;  /* 0x000001d0240a7890 */ /* 0x000fe2000fffe0ff */
[----:B------:R-:W-:Y:S01]  /*1e60*/  MOV R4, RZ ;  /* 0x000000ff00047202 */ /* 0x000fe20000000f00 */
[----:B-1----:R-:W-:Y:S02]  /*1e70*/  UIADD3 UR8, UPT, UPT, UR36, 0x1d4, URZ ;  /* 0x000001d424087890 */ /* 0x002fe4000fffe0ff */
[----:B------:R-:W-:Y:S02]  /*1e80*/  UIADD3 UR6, UPT, UPT, UR36, -0x7ffffe30, URZ ;  /* 0x800001d024067890 */ /* 0x000fe4000fffe0ff */
[----:B------:R-:W-:Y:S02]  /*1e90*/  UIADD3 UR5, UPT, UPT, UR36, -0x7ffffe18, URZ ;  /* 0x800001e824057890 */ /* 0x000fe4000fffe0ff */
[----:B------:R-:W-:Y:S01]  /*1ea0*/  USHF.R.U32.HI UR16, URZ, 0x1, UR4 ;  /* 0x00000001ff107899 */ /* 0x000fe20008011604 */
[----:B------:R-:W-:Y:S01]  /*1eb0*/  UMOV UR38, 0x10c02480 ;  /* 0x10c0248000267882 */ /* 0x000fe20000000000 */
[----:B------:R-:W-:-:S02]  /*1ec0*/  UIADD3 UR11, UPT, UPT, UR36, 0x1e0, URZ ;  /* 0x000001e0240b7890 */ /* 0x000fc4000fffe0ff */
[----:B------:R-:W-:Y:S02]  /*1ed0*/  UIADD3 UR9, UPT, UPT, UR36, 0x1e8, URZ ;  /* 0x000001e824097890 */ /* 0x000fe4000fffe0ff */
[----:B------:R-:W-:Y:S02]  /*1ee0*/  UIADD3 UR7, UPT, UPT, UR36, -0x7ffffe20, URZ ;  /* 0x800001e024077890 */ /* 0x000fe4000fffe0ff */
[----:B------:R-:W-:Y:S02]  /*1ef0*/  USHF.R.U32.HI UR33, URZ, 0x1, UR10 ;  /* 0x00000001ff217899 */ /* 0x000fe4000801160a */
[----:B------:R-:W-:Y:S02]  /*1f00*/  USHF.R.U32.HI UR29, URZ, 0x1, UR6 ;  /* 0x00000001ff1d7899 */ /* 0x000fe40008011606 */
[----:B------:R-:W-:Y:S02]  /*1f10*/  USHF.R.U32.HI UR25, URZ, 0x1, UR8 ;  /* 0x00000001ff197899 */ /* 0x000fe40008011608 */
[----:B------:R-:W-:-:S02]  /*1f20*/  UIADD3 UR18, UPT, UPT, UR12, 0x2e000, URZ ;  /* 0x0002e0000c127890 */ /* 0x000fc4000fffe0ff */
[----:B------:R-:W-:Y:S02]  /*1f30*/  UIADD3 UR19, UPT, UPT, UR12, 0x2cc00, URZ ;  /* 0x0002cc000c137890 */ /* 0x000fe4000fffe0ff */
[----:B------:R-:W-:Y:S02]  /*1f40*/  UIADD3 UR20, UPT, UPT, UR12, 0x4c00, URZ ;  /* 0x00004c000c147890 */ /* 0x000fe4000fffe0ff */
[----:B------:R-:W-:Y:S02]  /*1f50*/  UIADD3 UR24, UPT, UPT, UR12, 0x18c00, URZ ;  /* 0x00018c000c187890 */ /* 0x000fe4000fffe0ff */
[----:B------:R-:W-:Y:S02]  /*1f60*/  ULOP3.LUT UR37, UR15, 0x1, URZ, 0x3c, !UPT ;  /* 0x000000010f257892 */ /* 0x000fe4000f8e3cff */
[----:B------:R-:W-:Y:S02]  /*1f70*/  USEL UR35, URZ, 0x4000, UP6 ;  /* 0x00004000ff237887 */ /* 0x000fe4000b000000 */
[----:B------:R-:W-:-:S02]  /*1f80*/  USHF.R.U32.HI UR13, URZ, 0x1a, UR5 ;  /* 0x0000001aff0d7899 */ /* 0x000fc40008011605 */
[----:B------:R-:W-:Y:S02]  /*1f90*/  USEL UR38, UR38, 0x10c00480, !UP5 ;  /* 0x10c0048026267887 */ /* 0x000fe4000e800000 */
[----:B------:R-:W-:Y:S02]  /*1fa0*/  ULOP3.LUT UR16, UR16, 0x60000000, URZ, 0xc0, !UPT ;  /* 0x6000000010107892 */ /* 0x000fe4000f8ec0ff */
[----:B------:R-:W-:Y:S02]  /*1fb0*/  USHF.R.U32.HI UR32, URZ, 0x1a, UR11 ;  /* 0x0000001aff207899 */ /* 0x000fe4000801160b */
[----:B------:R-:W-:Y:S02]  /*1fc0*/  USHF.R.U32.HI UR28, URZ, 0x1a, UR7 ;  /* 0x0000001aff1c7899 */ /* 0x000fe40008011607 */
[----:B------:R-:W-:Y:S02]  /*1fd0*/  USHF.R.U32.HI UR17, URZ, 0x1a, UR9 ;  /* 0x0000001aff117899 */ /* 0x000fe40008011609 */
[----:B------:R-:W-:-:S02]  /*1fe0*/  ULOP3.LUT UR33, UR33, 0x60000000, URZ, 0xc0, !UPT ;  /* 0x6000000021217892 */ /* 0x000fc4000f8ec0ff */
[----:B------:R-:W-:Y:S02]  /*1ff0*/  ULOP3.LUT UR29, UR29, 0x60000000, URZ, 0xc0, !UPT ;  /* 0x600000001d1d7892 */ /* 0x000fe4000f8ec0ff */
[----:B------:R-:W-:Y:S02]  /*2000*/  ULOP3.LUT UR25, UR25, 0x60000000, URZ, 0xc0, !UPT ;  /* 0x6000000019197892 */ /* 0x000fe4000f8ec0ff */
[----:B------:R-:W-:Y:S02]  /*2010*/  USHF.L.U32 UR27, UR34, UR15, URZ ;  /* 0x0000000f221b7299 */ /* 0x000fe400080006ff */
[----:B------:R-:W-:Y:S02]  /*2020*/  USHF.R.U32.HI UR18, URZ, 0x4, UR18 ;  /* 0x00000004ff127899 */ /* 0x000fe40008011612 */
[----:B------:R-:W-:Y:S02]  /*2030*/  USHF.R.U32.HI UR19, URZ, 0x4, UR19 ;  /* 0x00000004ff137899 */ /* 0x000fe40008011613 */
[----:B------:R-:W-:-:S02]  /*2040*/  USHF.R.U32.HI UR20, URZ, 0x4, UR20 ;  /* 0x00000004ff147899 */ /* 0x000fc40008011614 */
[----:B------:R-:W-:Y:S02]  /*2050*/  USHF.R.U32.HI UR24, URZ, 0x4, UR24 ;  /* 0x00000004ff187899 */ /* 0x000fe40008011618 */
[----:B------:R-:W-:Y:S02]  /*2060*/  USHF.L.U32 UR34, UR34, UR37, URZ ;  /* 0x0000002522227299 */ /* 0x000fe400080006ff */
[----:B------:R-:W-:Y:S02]  /*2070*/  UIADD3 UR38, UPT, UPT, UR35, UR38, URZ ;  /* 0x0000002623267290 */ /* 0x000fe4000fffe0ff */
[----:B------:R-:W-:Y:S02]  /*2080*/  ULOP3.LUT UR13, UR16, 0x30, UR13, 0xf8, !UPT ;  /* 0x00000030100d7892 */ /* 0x000fe4000f8ef80d */
[----:B------:R-:W-:Y:S02]  /*2090*/  ULOP3.LUT UR32, UR33, 0x30, UR32, 0xf8, !UPT ;  /* 0x0000003021207892 */ /* 0x000fe4000f8ef820 */
[----:B------:R-:W-:-:S02]  /*20a0*/  ULOP3.LUT UR28, UR29, 0x30, UR28, 0xf8, !UPT ;  /* 0x000000301d1c7892 */ /* 0x000fc4000f8ef81c */
[----:B------:R-:W-:Y:S02]  /*20b0*/  ULOP3.LUT UR17, UR25, 0x30, UR17, 0xf8, !UPT ;  /* 0x0000003019117892 */ /* 0x000fe4000f8ef811 */
[----:B------:R-:W-:Y:S02]  /*20c0*/  ULOP3.LUT UR18, UR18, 0x3fc0, URZ, 0xc0, !UPT ;  /* 0x00003fc012127892 */ /* 0x000fe4000f8ec0ff */
[----:B------:R-:W-:Y:S02]  /*20d0*/  ULOP3.LUT UR19, UR19, 0x3fc0, URZ, 0xc0, !UPT ;  /* 0x00003fc013137892 */ /* 0x000fe4000f8ec0ff */
[----:B------:R-:W-:Y:S02]  /*20e0*/  ULOP3.LUT UR20, UR20, 0x3fc0, URZ, 0xc0, !UPT ;  /* 0x00003fc014147892 */ /* 0x000fe4000f8ec0ff */
[----:B------:R-:W-:Y:S02]  /*20f0*/  ULOP3.LUT UR24, UR24, 0x3fc0, URZ, 0xc0, !UPT ;  /* 0x00003fc018187892 */ /* 0x000fe4000f8ec0ff */
[----:B------:R-:W-:-:S02]  /*2100*/  ULOP3.LUT UR27, UR34, 0xffff, UR27, 0xc8, !UPT ;  /* 0x0000ffff221b7892 */ /* 0x000fc4000f8ec81b */
[----:B------:R-:W-:Y:S02]  /*2110*/  ULOP3.LUT UR51, UR32, UR38, URZ, 0xfc, !UPT ;  /* 0x0000002620337292 */ /* 0x000fe4000f8efcff */
[----:B------:R-:W-:Y:S02]  /*2120*/  ULOP3.LUT UR45, UR28, UR38, URZ, 0xfc, !UPT ;  /* 0x000000261c2d7292 */ /* 0x000fe4000f8efcff */
[----:B------:R-:W-:Y:S02]  /*2130*/  ULOP3.LUT UR41, UR17, UR38, URZ, 0xfc, !UPT ;  /* 0x0000002611297292 */ /* 0x000fe4000f8efcff */
[----:B------:R-:W-:Y:S02]  /*2140*/  ULOP3.LUT UR39, UR13, UR38, URZ, 0xfc, !UPT ;  /* 0x000000260d277292 */ /* 0x000fe4000f8efcff */
[----:B------:R-:W-:Y:S02]  /*2150*/  UISETP.NE.AND UP0, UPT, UR23, URZ, UPT ;  /* 0x000000ff1700728c */ /* 0x000fe4000bf05270 */
[----:B------:R-:W-:-:S02]  /*2160*/  UIADD3 UR26, UPT, UPT, UR12, 0x50, URZ ;  /* 0x000000500c1a7890 */ /* 0x000fc4000fffe0ff */
[----:B------:R-:W-:Y:S02]  /*2170*/  ULOP3.LUT UR18, UR18, 0x10000, URZ, 0xfc, !UPT ;  /* 0x0001000012127892 */ /* 0x000fe4000f8efcff */
[----:B------:R-:W-:Y:S02]  /*2180*/  ULOP3.LUT UR19, UR19, 0x10000, URZ, 0xfc, !UPT ;  /* 0x0001000013137892 */ /* 0x000fe4000f8efcff */
[----:B------:R-:W-:Y:S02]  /*2190*/  ULOP3.LUT UR20, UR20, 0x10000, URZ, 0xfc, !UPT ;  /* 0x0001000014147892 */ /* 0x000fe4000f8efcff */
[----:B------:R-:W-:Y:S02]  /*21a0*/  ULOP3.LUT UR24, UR24, 0x10000, URZ, 0xfc, !UPT ;  /* 0x0001000018187892 */ /* 0x000fe4000f8efcff */
[----:B------:R-:W-:Y:S01]  /*21b0*/  UISETP.NE.AND UP1, UPT, UR23, URZ, UPT ;  /* 0x000000ff1700728c */ /* 0x000fe2000bf25270 */
[----:B------:R-:W-:Y:S01]  /*21c0*/  UMOV UR13, 0x1 ;  /* 0x00000001000d7882 */ /* 0x000fe20000000000 */
[----:B------:R-:W-:Y:S01]  /*21d0*/  UMOV UR34, URZ ;  /* 0x000000ff00227c82 */ /* 0x000fe20008000000 */
[----:B------:R-:W-:Y:S01]  /*21e0*/  UMOV UR33, URZ ;  /* 0x000000ff00217c82 */ /* 0x000fe20008000000 */
[----:B------:R-:W-:Y:S01]  /*21f0*/  UMOV UR50, URZ ;  /* 0x000000ff00327c82 */ /* 0x000fe20008000000 */
[----:B------:R-:W-:Y:S01]  /*2200*/  UMOV UR44, URZ ;  /* 0x000000ff002c7c82 */ /* 0x000fe20008000000 */
[----:B------:R-:W-:Y:S01]  /*2210*/  UMOV UR40, URZ ;  /* 0x000000ff00287c82 */ /* 0x000fe20008000000 */
[----:B------:R-:W-:-:S05]  /*2220*/  UMOV UR38, URZ ;  /* 0x000000ff00267c82 */ /* 0x000fca0008000000 */
.L_x_46:
[----:B------:R-:W-:Y:S01]  /*2230*/  PLOP3.LUT P0, PT, PT, PT, UP0, 0x80, 0x8 ;  /* 0x000000000008781c */ /* 0x000fe20003f0f008 */
[----:B--2---:R-:W-:Y:S01]  /*2240*/  @!UP0 USHF.L.U32 UR17, UR34, 0x1f, URZ ;  /* 0x0000001f22118899 */ /* 0x004fe200080006ff */
[----:B----4-:R-:W-:Y:S01]  /*2250*/  PLOP3.LUT P3, PT, PT, PT, PT, 0x80, 0x8 ;  /* 0x000000000008781c */ /* 0x010fe20003f6f070 */
[----:B------:R-:W-:Y:S01]  /*2260*/  @!UP0 ULEA UR25, UR33, UR12, 0x3 ;  /* 0x0000000c21198291 */ /* 0x000fe2000f8e18ff */
[----:B------:R-:W-:Y:S01]  /*2270*/  PLOP3.LUT P2, PT, PT, PT, PT, 0x8, 0x80 ;  /* 0x000000000080781c */ /* 0x000fe20003f4e170 */
[----:B------:R-:W-:Y:S02]  /*2280*/  @!UP0 USHF.L.U32 UR16, UR13, 0x1f, URZ ;  /* 0x0000001f0d108899 */ /* 0x000fe400080006ff */
[----:B------:R-:W-:Y:S01]  /*2290*/  IMAD.U32 R2, RZ, RZ, UR17 ;  /* 0x00000011ff027e24 */ /* 0x000fe2000f8e00ff */
[----:B------:R-:W-:Y:S02]  /*22a0*/  ULOP3.LUT UR35, UR13, 0x1, URZ, 0x3c, !UPT ;  /* 0x000000010d237892 */ /* 0x000fe4000f8e3cff */
[----:B------:R-:W-:Y:S01]  /*22b0*/  UPLOP3.LUT UP4, UPT, UPT, UPT, UPT, 0x40, 0x4 ;  /* 0x000000000004789c */ /* 0x000fe20003f8e870 */
[----:B------:R-:W-:Y:S01]  /*22c0*/  IMAD.U32 R0, RZ, RZ, UR16 ;  /* 0x00000010ff007e24 */ /* 0x000fe2000f8e00ff */
[----:B------:R-:W-:-:S02]  /*22d0*/  UIMAD UR17, UR35, 0xd0, UR36 ;  /* 0x000000d0231178a4 */ /* 0x000fc4000f8e0224 */
[----:B------:R1:W2:Y:S01]  /*22e0*/  @!P0 SYNCS.PHASECHK.TRANS64.TRYWAIT P3, [UR25], R2 ;  /* 0x00000002ff0085a7 */ /* 0x0002a20008061119 */
[----:B------:R-:W3:Y:S02]  /*22f0*/  @!P0 SYNCS.PHASECHK.TRANS64.TRYWAIT P1, [UR12+0x58], R0 ;  /* 0x00005800ff0085a7 */ /* 0x000ee4000802110c */
[----:B---3--:R-:W-:-:S13]  /*2300*/  @!P0 PLOP3.LUT P2, PT, P1, PT, PT, 0x8, 0x80 ;  /* 0x000000000080881c */ /* 0x008fda0000f4e170 */
[----:B-12---:R-:W-:Y:S05]  /*2310*/  @!P2 BRA `(.L_x_38) ;  /* 0x000000000010a947 */ /* 0x006fea0003800000 */
[----:B------:R-:W-:-:S06]  /*2320*/  USHF.L.U32 UR13, UR13, 0x1f, URZ ;  /* 0x0000001f0d0d7899 */ /* 0x000fcc00080006ff */
[----:B------:R-:W-:-:S04]  /*2330*/  MOV R0, UR13 ;  /* 0x0000000d00007c02 */ /* 0x000fc80008000f00 */
[----:B------:R-:W1:Y:S02]  /*2340*/  SYNCS.PHASECHK.TRANS64.TRYWAIT P0, [UR12+0x58], R0 ;  /* 0x00005800ff0075a7 */ /* 0x000e64000800110c */
[----:B-1----:R-:W-:Y:S05]  /*2350*/  @!P0 BRA `(.L_x_39) ;  /* 0x0000003c00348947 */ /* 0x002fea0003800000 */
.L_x_38:
[----:B------:R-:W-:Y:S01]  /*2360*/  UMOV UR29, URZ ;  /* 0x000000ff001d7c82 */ /* 0x000fe20008000000 */
.L_x_43:
[----:B--234-:R-:W-:Y:S05]  /*2370*/  BRA.U UP0, `(.L_x_40) ;  /* 0x0000000100d07547 */ /* 0x01cfea000b800000 */
[----:B------:R-:W-:Y:S02]  /*2380*/  USHF.L.U32 UR25, UR33, 0xa, URZ ;  /* 0x0000000a21197899 */ /* 0x000fe400080006ff */
[----:B------:R-:W-:Y:S02]  /*2390*/  ULEA UR66, UR33, UR19, 0x6 ;  /* 0x0000001321427291 */ /* 0x000fe4000f8e30ff */
[----:B------:R-:W-:Y:S02]  /*23a0*/  UIADD3 UR16, UPT, UPT, UR25, 0x6, URZ ;  /* 0x0000000619107890 */ /* 0x000fe4000fffe0ff */
[----:B------:R-:W-:Y:S02]  /*23b0*/  ULEA UR62, UR33, UR18, 0x7 ;  /* 0x00000012213e7291 */ /* 0x000fe4000f8e38ff */
[----:B------:R-:W-:Y:S02]  /*23c0*/  ULEA UR13, UR33, UR12, 0x3 ;  /* 0x0000000c210d7291 */ /* 0x000fe4000f8e18ff */
[----:B------:R-:W-:Y:S02]  /*23d0*/  UIADD3 UR32, UPT, UPT, UR16, UR24, URZ ;  /* 0x0000001810207290 */ /* 0x000fe4000fffe0ff */
[----:B------:R-:W-:Y:S02]  /*23e0*/  UIADD3 UR64, UPT, UPT, UR66, 0x20, URZ ;  /* 0x0000002042407890 */ /* 0x000fe4000fffe0ff */
[----:B------:R-:W-:Y:S02]  /*23f0*/  UIADD3 UR60, UPT, UPT, UR62, 0x40, URZ ;  /* 0x000000403e3c7890 */ /* 0x000fe4000fffe0ff */
[----:B------:R-:W-:Y:S02]  /*2400*/  UIADD3 UR58, UPT, UPT, UR62, 0x20, URZ ;  /* 0x000000203e3a7890 */ /* 0x000fe4000fffe0ff */
[----:B------:R-:W-:Y:S02]  /*2410*/  UIADD3 UR56, UPT, UPT, UR62, 0x60, URZ ;  /* 0x000000603e387890 */ /* 0x000fe4000fffe0ff */
[----:B------:R-:W-:Y:S02]  /*2420*/  UIADD3 UR54, UPT, UPT, UR25, UR24, URZ ;  /* 0x0000001819367290 */ /* 0x000fe4000fffe0ff */
[----:B------:R-:W-:Y:S02]  /*2430*/  UIADD3 UR52, UPT, UPT, UR25, UR20, URZ ;  /* 0x0000001419347290 */ /* 0x000fe4000fffe0ff */
[----:B------:R-:W-:Y:S02]  /*2440*/  UIADD3 UR48, UPT, UPT, UR24, 0x2, UR25 ;  /* 0x0000000218307890 */ /* 0x000fe4000fffe019 */
[----:B------:R-:W-:Y:S02]  /*2450*/  UIADD3 UR46, UPT, UPT, UR20, 0x2, UR25 ;  /* 0x00000002142e7890 */ /* 0x000fe4000fffe019 */
[----:B------:R-:W-:Y:S02]  /*2460*/  UIADD3 UR42, UPT, UPT, UR24, 0x4, UR25 ;  /* 0x00000004182a7890 */ /* 0x000fe4000fffe019 */
[----:B------:R-:W-:Y:S02]  /*2470*/  UIADD3 UR68, UPT, UPT, UR20, 0x4, UR25 ;  /* 0x0000000414447890 */ /* 0x000fe4000fffe019 */
[----:B------:R-:W-:Y:S02]  /*2480*/  UIADD3 UR28, UPT, UPT, UR13, 0x28, URZ ;  /* 0x000000280d1c7890 */ /* 0x000fe4000fffe0ff */
[----:B------:R-:W-:Y:S01]  /*2490*/  UIADD3 UR16, UPT, UPT, UR16, UR20, URZ ;  /* 0x0000001410107290 */ /* 0x000fe2000fffe0ff */
[----:B------:R-:W-:Y:S01]  /*24a0*/  UMOV UR67, 0x4008 ;  /* 0x0000400800437882 */ /* 0x000fe20000000000 */
        /* <DEDUP_REMOVED lines=11> */
[----:B------:R-:W-:Y:S05]  /*2560*/  @P3 BRA `(.L_x_41) ;  /* 0x0000000000103947 */ /* 0x000fea0003800000 */
[----:B------:R-:W-:Y:S06]  /*2570*/  USHF.L.U32 UR25, UR34, 0x1f, URZ ;  /* 0x0000001f22197899 */ /* 0x000fec00080006ff */
[----:B-1----:R-:W-:Y:S04]  /*2580*/  MOV R0, UR25 ;  /* 0x0000001900007c02 */ /* 0x002fe80008000f00 */
[----:B------:R-:W1:Y:S02]  /*2590*/  SYNCS.PHASECHK.TRANS64.TRYWAIT P0, [UR13], R0 ;  /* 0x00000000ff0075a7 */ /* 0x000e64000800110d */
[----:B-1----:R-:W-:Y:S05]  /*25a0*/  @!P0 BRA `(.L_x_42) ;  /* 0x0000003800c08947 */ /* 0x002fea0003800000 */
.L_x_41:
[----:B------:R2:W-:Y:S01]  /*25b0*/  UTCCP.T.S.2CTA.4x32dp128bit tmem[UR36+0x1d0], gdesc[UR66] ;  /* 0x0001d042240079e7 */ /* 0x0005e20009300000 */
[----:B------:R2:W-:Y:S01]  /*25c0*/  UTCCP.T.S.2CTA.4x32dp128bit tmem[UR36+0x1d4], gdesc[UR64] ;  /* 0x0001d440240079e7 */ /* 0x0005e20009300000 */
[----:B------:R2:W-:Y:S01]  /*25d0*/  UTCCP.T.S.2CTA.4x32dp128bit tmem[UR36+0x1e0], gdesc[UR62] ;  /* 0x0001e03e240079e7 */ /* 0x0005e20009300000 */
[----:B------:R2:W-:Y:S01]  /*25e0*/  UTCCP.T.S.2CTA.4x32dp128bit tmem[UR36+0x1e4], gdesc[UR60] ;  /* 0x0001e43c240079e7 */ /* 0x0005e20009300000 */
[----:B------:R2:W-:Y:S01]  /*25f0*/  UTCCP.T.S.2CTA.4x32dp128bit tmem[UR36+0x1e8], gdesc[UR58] ;  /* 0x0001e83a240079e7 */ /* 0x0005e20009300000 */
[----:B------:R2:W-:Y:S01]  /*2600*/  UTCCP.T.S.2CTA.4x32dp128bit tmem[UR36+0x1ec], gdesc[UR56] ;  /* 0x0001ec38240079e7 */ /* 0x0005e20009300000 */
[----:B------:R2:W-:Y:S01]  /*2610*/  UTCOMMA.2CTA gdesc[UR52], gdesc[UR54], tmem[UR17], tmem[UR50], idesc[UR51], tmem[UR10], UP4 ;  /* 0xc00a3236340075ea */ /* 0x0005e2000a200011 */
[----:B------:R-:W-:Y:S01]  /*2620*/  UPLOP3.LUT UP4, UPT, UPT, UPT, UPT, 0x80, 0x8 ;  /* 0x000000000008789c */ /* 0x000fe20003f8f070 */
[----:B------:R2:W-:Y:S01]  /*2630*/  UTCOMMA.2CTA gdesc[UR46], gdesc[UR48], tmem[UR17], tmem[UR44], idesc[UR45], tmem[UR6], UPT ;  /* 0xc0062c302e0075ea */ /* 0x0005e2000ba00011 */
[----:B------:R2:W-:Y:S01]  /*2640*/  UTCOMMA.2CTA gdesc[UR68], gdesc[UR42], tmem[UR17], tmem[UR40], idesc[UR41], tmem[UR8], UPT ;  /* 0xc008282a440075ea */ /* 0x0005e2000ba00011 */
[----:B------:R-:W-:Y:S01]  /*2650*/  UMOV UR70, UR32 ;  /* 0x0000002000467c82 */ /* 0x000fe20008000000 */
[----:B------:R-:W-:Y:S01]  /*2660*/  UMOV UR71, 0x40004040 ;  /* 0x4000404000477882 */ /* 0x000fe20000000000 */
[----:B------:R-:W-:Y:S01]  /*2670*/  UMOV UR72, UR16 ;  /* 0x0000001000487c82 */ /* 0x000fe20008000000 */
[----:B------:R-:W-:Y:S02]  /*2680*/  UMOV UR73, 0x40004040 ;  /* 0x4000404000497882 */ /* 0x000fe40000000000 */
[----:B------:R2:W-:Y:S01]  /*2690*/  UTCOMMA.2CTA gdesc[UR72], gdesc[UR70], tmem[UR17], tmem[UR38], idesc[UR39], tmem[UR4], UPT ;  /* 0xc0042646480075ea */ /* 0x0005e2000ba00011 */
[----:B------:R2:W-:Y:S01]  /*26a0*/  UTCBAR.2CTA.MULTICAST [UR28], URZ, UR27 ;  /* 0x000000ff1c0073e9 */ /* 0x0005e2000820081b */
[----:B------:R-:W-:Y:S01]  /*26b0*/  NOP ;  /* 0x0000000000007918 */ /* 0x000fe20000000000 */
.L_x_40:
[----:B------:R-:W-:Y:S01]  /*26c0*/  UIADD3 UR33, UPT, UPT, UR33, 0x1, URZ ;  /* 0x0000000121217890 */ /* 0x000fe2000fffe0ff */
[----:B------:R-:W-:Y:S01]  /*26d0*/  PLOP3.LUT P3, PT, PT, PT, PT, 0x80, 0x8 ;  /* 0x000000000008781c */ /* 0x000fe20003f6f070 */
[----:B------:R-:W-:Y:S02]  /*26e0*/  UISETP.GT.U32.AND UP3, UPT, UR29, 0xe, UPT ;  /* 0x0000000e1d00788c */ /* 0x000fe4000bf64070 */
[----:B------:R-:W-:Y:S02]  /*26f0*/  UISETP.NE.AND UP2, UPT, UR33, 0x5, UPT ;  /* 0x000000052100788c */ /* 0x000fe4000bf45270 */
[----:B------:R-:W-:Y:S02]  /*2700*/  UISETP.NE.OR UP3, UPT, UR23, URZ, UP3 ;  /* 0x000000ff1700728c */ /* 0x000fe40009f65670 */
[----:B------:R-:W-:Y:S02]  /*2710*/  USEL UR13, URZ, 0x1, UP2 ;  /* 0x00000001ff0d7887 */ /* 0x000fe40009000000 */
[----:B------:R-:W-:Y:S02]  /*2720*/  USEL UR33, UR33, URZ, UP2 ;  /* 0x000000ff21217287 */ /* 0x000fe40009000000 */
[----:B------:R-:W-:Y:S01]  /*2730*/  ULOP3.LUT UR34, UR34, UR13, URZ, 0x3c, !UPT ;  /* 0x0000000d22227292 */ /* 0x000fe2000f8e3cff */
[----:B------:R-:W-:Y:S01]  /*2740*/  PLOP3.LUT P0, PT, PT, PT, UP3, 0x80, 0x8 ;  /* 0x000000000008781c */ /* 0x000fe20003f0f038 */
[----:B------:R-:W-:Y:S03]  /*2750*/  UIADD3 UR29, UPT, UPT, UR29, 0x1, URZ ;  /* 0x000000011d1d7890 */ /* 0x000fe6000fffe0ff */
[----:B------:R-:W-:Y:S02]  /*2760*/  @!UP3 USHF.L.U32 UR13, UR34, 0x1f, URZ ;  /* 0x0000001f220db899 */ /* 0x000fe400080006ff */
[----:B------:R-:W-:Y:S02]  /*2770*/  @!UP3 ULEA UR16, UR33, UR12, 0x3 ;  /* 0x0000000c2110b291 */ /* 0x000fe4000f8e18ff */
[----:B------:R-:W-:Y:S02]  /*2780*/  UISETP.NE.AND UP2, UPT, UR29, 0x10, UPT ;  /* 0x000000101d00788c */ /* 0x000fe4000bf45270 */
[----:B-1----:R-:W-:Y:S05]  /*2790*/  IMAD.U32 R0, RZ, RZ, UR13 ;  /* 0x0000000dff007e24 */ /* 0x002fea000f8e00ff */
[----:B------:R3:W4:Y:S02]  /*27a0*/  @!P0 SYNCS.PHASECHK.TRANS64.TRYWAIT P3, [UR16], R0 ;  /* 0x00000000ff0085a7 */ /* 0x0007240008061110 */
[----:B------:R-:W-:Y:S05]  /*27b0*/  BRA.U UP2, `(.L_x_43) ;  /* 0xfffffff902ec7547 */ /* 0x000fea000b83ffff */
[----:B------:R-:W-:Y:S02]  /*27c0*/  LEA R2, R5, UR12, 0x3 ;  /* 0x0000000c05027c11 */ /* 0x000fe4000f8e18ff */
[----:B------:R-:W-:Y:S01]  /*27d0*/  SHF.L.U32 R3, R4, 0x1f, RZ ;  /* 0x0000001f04037819 */ /* 0x000fe200000006ff */
[----:B------:R-:W-:Y:S06]  /*27e0*/  BRA.U UP1, `(.L_x_44) ;  /* 0x0000000101187547 */ /* 0x000fec000b800000 */
[----:B------:R-:W-:-:S06]  /*27f0*/  USHF.L.U32 UR13, UR35, 0x1f, URZ ;  /* 0x0000001f230d7899 */ /* 0x000fcc00080006ff */
[----:B---3--:R-:W-:Y:S01]  /*2800*/  MOV R0, UR13 ;  /* 0x0000000d00007c02 */ /* 0x008fe20008000f00 */
[----:B------:R-:W-:Y:S02]  /*2810*/  UMOV UR13, 0x3 ;  /* 0x00000003000d7882 */ /* 0x000fe40000000000 */
[----:B------:R1:W-:Y:S01]  /*2820*/  UTCBAR.2CTA.MULTICAST [UR26], URZ, UR13 ;  /* 0x000000ff1a0073e9 */ /* 0x0003e2000820080d */
[----:B------:R1:W-:Y:S01]  /*2830*/  SYNCS.PHASECHK.TRANS64.TRYWAIT PT, [UR12+0x58], R0 ;  /* 0x00005800ff0075a7 */ /* 0x0003e200080e110c */
[----:B------:R-:W-:Y:S02]  /*2840*/  NOP ;  /* 0x0000000000007918 */ /* 0x000fe40000000000 */
.L_x_44:
[----:B------:R-:W5:Y:S02]  /*2850*/  SYNCS.PHASECHK.TRANS64.TRYWAIT P0, [R2+URZ+0x60], R3 ;  /* 0x00006003020075a7 */ /* 0x000f6400080011ff */
[----:B-----5:R-:W-:Y:S05]  /*2860*/  @!P0 BRA `(.L_x_45) ;  /* 0x0000003800308947 */ /* 0x020fea0003800000 */
.L_x_104:
[C---:B-1-3--:R-:W-:Y:S01]  /*2870*/  LEA R0, R5.reuse, UR12, 0x4 ;  /* 0x0000000c05007c11 */ /* 0x04afe2000f8e20ff */
[----:B------:R-:W-:Y:S01]  /*2880*/  VIADD R5, R5, 0x1 ;  /* 0x0000000105057836 */ /* 0x000fe20000000000 */
[----:B------:R-:W-:Y:S01]  /*2890*/  UMOV UR13, UR35 ;  /* 0x00000023000d7c82 */ /* 0x000fe20008000000 */
[----:B------:R-:W-:-:S03]  /*28a0*/  IMAD.MOV.U32 R3, RZ, RZ, 0x1 ;  /* 0x00000001ff037424 */ /* 0x000fc600078e00ff */
[----:B------:R-:W1:Y:S01]  /*28b0*/  LDS R0, [R0+0x3081c] ;  /* 0x03081c0000007984 */ /* 0x000e620000000800 */
[C---:B------:R-:W-:Y:S01]  /*28c0*/  ISETP.NE.AND P1, PT, R5.reuse, 0x2, PT ;  /* 0x000000020500780c */ /* 0x040fe20003f25270 */
[----:B------:R3:W-:Y:S06]  /*28d0*/  MEMBAR.ALL.CTA ;  /* 0x0000000000007992 */ /* 0x0007ec0000008000 */
[----:B---3--:R-:W3:Y:S01]  /*28e0*/  FENCE.VIEW.ASYNC.S ;  /* 0x00000000000073c6 */ /* 0x008ee20000000000 */
[----:B------:R-:W-:Y:S01]  /*28f0*/  SEL R5, R5, RZ, P1 ;  /* 0x000000ff05057207 */ /* 0x000fe20000800000 */
[----:B---3--:R3:W-:Y:S01]  /*2900*/  SYNCS.ARRIVE.TRANS64.ART0 RZ, [R2+URZ+0x70], R3 ;  /* 0x0000700302ff79a7 */ /* 0x0087e200085000ff */
[----:B-1----:R-:W-:-:S02]  /*2910*/  ISETP.NE.AND P0, PT, R0, 0x1, PT ;  /* 0x000000010000780c */ /* 0x002fc40003f05270 */
[----:B---3--:R-:W-:-:S04]  /*2920*/  SEL R3, RZ, 0x1, P1 ;  /* 0x00000001ff037807 */ /* 0x008fc80000800000 */
[----:B------:R-:W-:-:S07]  /*2930*/  LOP3.LUT R4, R4, R3, RZ, 0x3c, !PT ;  /* 0x0000000304047212 */ /* 0x000fce00078e3cff */
[----:B------:R-:W-:Y:S05]  /*2940*/  @!P0 BRA `(.L_x_46) ;  /* 0xfffffff800388947 */ /* 0x000fea000383ffff */
.L_x_37:
[----:B------:R-:W-:-:S09]  /*2950*/  UISETP.NE.AND UP0, UPT, UR15, URZ, UPT ;  /* 0x000000ff0f00728c */ /* 0x000fd2000bf05270 */
[----:B------:R-:W-:Y:S05]  /*2960*/  BRA.U UP0, `(.L_x_47) ;  /* 0x00000001006c7547 */ /* 0x000fea000b800000 */
[----:B------:R-:W-:Y:S01]  /*2970*/  USHF.L.U32 UR35, UR35, 0x1f, URZ ;  /* 0x0000001f23237899 */ /* 0x000fe200080006ff */
[----:B------:R-:W-:-:S05]  /*2980*/  MOV R0, UR12 ;  /* 0x0000000c00007c02 */ /* 0x000fca0008000f00 */
[----:B------:R-:W-:Y:S02]  /*2990*/  MOV R2, UR35 ;  /* 0x0000002300027c02 */ /* 0x000fe40008000f00 */
[----:B------:R-:W-:-:S04]  /*29a0*/  MOV R3, UR35 ;  /* 0x0000002300037c02 */ /* 0x000fc80008000f00 */
[----:B------:R3:W1:Y:S03]  /*29b0*/  SYNCS.PHASECHK.TRANS64.TRYWAIT P0, [R0+URZ+0x58], R3 ;  /* 0x00005803000075a7 */ /* 0x00066600080011ff */
[----:B-1----:R-:W-:Y:S05]  /*29c0*/  @!P0 NANOSLEEP.SYNCS 0x989680 ;  /* 0x009896800000895d */ /* 0x002fea0003900000 */
[----:B------:R-:W1:Y:S02]  /*29d0*/  @!P0 SYNCS.PHASECHK.TRANS64 P0, [R0+URZ+0x58], R3 ;  /* 0x00005803000085a7 */ /* 0x000e6400080010ff */
[----:B-1----:R-:W-:Y:S05]  /*29e0*/  @P0 BRA `(.L_x_47) ;  /* 0x00000000004c0947 */ /* 0x002fea0003800000 */
.L_x_48:
[----:B-1----:R1:W2:Y:S02]  /*29f0*/  SYNCS.PHASECHK.TRANS64.TRYWAIT P0, [R0+URZ+0x58], R3 ;  /* 0x00005803000075a7 */ /* 0x0022a400080011ff */
[----:B--2---:R-:W-:Y:S05]  /*2a00*/  @!P0 NANOSLEEP.SYNCS 0x989680 ;  /* 0x009896800000895d */ /* 0x004fea0003900000 */
[----:B------:R-:W2:Y:S02]  /*2a10*/  @!P0 SYNCS.PHASECHK.TRANS64 P0, [R0+URZ+0x58], R3 ;  /* 0x00005803000085a7 */ /* 0x000ea400080010ff */
[----:B--2---:R-:W-:Y:S05]  /*2a20*/  @!P0 BRA `(.L_x_48) ;  /* 0xfffffffc00f08947 */ /* 0x004fea000383ffff */
[----:B------:R-:W-:Y:S05]  /*2a30*/  BRA `(.L_x_47) ;  /* 0x0000000000387947 */ /* 0x000fea0003800000 */
.L_x_35:
[----:B------:R-:W-:-:S13]  /*2a40*/  ISETP.NE.AND P0, PT, R84, RZ, PT ;  /* 0x000000ff5400720c */ /* 0x000fda0003f05270 */
[----:B------:R-:W-:Y:S05]  /*2a50*/  @P0 BRA `(.L_x_49) ;  /* 0x00000000002c0947 */ /* 0x000fea0003800000 */
[----:B------:R-:W4:Y:S01]  /*2a60*/  S2UR UR5, SR_CgaCtaId ;  /* 0x00000000000579c3 */ /* 0x000f220000008800 */
[----:B-1----:R-:W-:Y:S01]  /*2a70*/  UMOV UR6, 0x400 ;  /* 0x0000040000067882 */ /* 0x002fe20000000000 */
[----:B------:R-:W-:Y:S01]  /*2a80*/  UMOV UR4, 0x20 ;  /* 0x0000002000047882 */ /* 0x000fe20000000000 */
[----:B------:R-:W-:Y:S01]  /*2a90*/  ELECT P0, URZ, PT ;  /* 0x0000000000ff782f */ /* 0x000fe20003800000 */
[----:B----4-:R-:W-:Y:S02]  /*2aa0*/  ULEA UR5, UR5, UR6, 0x18 ;  /* 0x0000000605057291 */ /* 0x010fe4000f8ec0ff */
[----:B------:R-:W-:-:S04]  /*2ab0*/  UIADD3 UR6, UPT, UPT, -UR4, 0x100000, URZ ;  /* 0x0010000004067890 */ /* 0x000fc8000fffe1ff */
[----:B------:R-:W-:Y:S02]  /*2ac0*/  USHF.L.U32 UR7, UR6, 0xb, URZ ;  /* 0x0000000b06077899 */ /* 0x000fe400080006ff */
[----:B------:R-:W-:Y:S01]  /*2ad0*/  USHF.L.U32 UR6, UR6, 0x1, URZ ;  /* 0x0000000106067899 */ /* 0x000fe200080006ff */
[----:B------:R-:W1:Y:S11]  /*2ae0*/  FENCE.VIEW.ASYNC.S ;  /* 0x00000000000073c6 */ /* 0x000e760000000000 */
[----:B-1----:R4:W1:Y:S02]  /*2af0*/  SYNCS.EXCH.64 URZ, [UR5+0x80], UR6 ;  /* 0x0000800605ff75b2 */ /* 0x0028640008000100 */
[----:B----4-:R-:W-:Y:S01]  /*2b00*/  NOP ;  /* 0x0000000000007918 */ /* 0x010fe20000000000 */
.L_x_49:
[----:B------:R-:W-:Y:S01]  /*2b10*/  NOP ;  /* 0x0000000000007918 */ /* 0x000fe20000000000 */
.L_x_47:
[C---:B------:R-:W-:Y:S02]  /*2b20*/  ISETP.NE.AND P0, PT, R84.reuse, RZ, PT ;  /* 0x000000ff5400720c */ /* 0x040fe40003f05270 */
[----:B------:R-:W-:-:S11]  /*2b30*/  ISETP.GT.AND P1, PT, R84, 0x3, PT ;  /* 0x000000035400780c */ /* 0x000fd60003f24270 */
[----:B------:R-:W-:Y:S05]  /*2b40*/  @P0 BRA `(.L_x_50) ;  /* 0x00000000002c0947 */ /* 0x000fea0003800000 */
[----:B--2---:R-:W2:Y:S01]  /*2b50*/  S2UR UR5, SR_CgaCtaId ;  /* 0x00000000000579c3 */ /* 0x004ea20000008800 */
[----:B-1----:R-:W-:Y:S01]  /*2b60*/  UMOV UR6, 0x400 ;  /* 0x0000040000067882 */ /* 0x002fe20000000000 */
[----:B------:R-:W-:Y:S01]  /*2b70*/  UMOV UR4, 0x20 ;  /* 0x0000002000047882 */ /* 0x000fe20000000000 */
[----:B------:R-:W-:Y:S01]  /*2b80*/  ELECT P2, URZ, PT ;  /* 0x0000000000ff782f */ /* 0x000fe20003840000 */
[----:B--2---:R-:W-:Y:S02]  /*2b90*/  ULEA UR5, UR5, UR6, 0x18 ;  /* 0x0000000605057291 */ /* 0x004fe4000f8ec0ff */
[----:B------:R-:W-:-:S04]  /*2ba0*/  UIADD3 UR6, UPT, UPT, -UR4, 0x100000, URZ ;  /* 0x0010000004067890 */ /* 0x000fc8000fffe1ff */
[----:B------:R-:W-:Y:S02]  /*2bb0*/  USHF.L.U32 UR7, UR6, 0xb, URZ ;  /* 0x0000000b06077899 */ /* 0x000fe400080006ff */
[----:B------:R-:W-:Y:S01]  /*2bc0*/  USHF.L.U32 UR6, UR6, 0x1, URZ ;  /* 0x0000000106067899 */ /* 0x000fe200080006ff */
[----:B------:R-:W1:Y:S11]  /*2bd0*/  FENCE.VIEW.ASYNC.S ;  /* 0x00000000000073c6 */ /* 0x000e760000000000 */
[----:B-1----:R1:W2:Y:S01]  /*2be0*/  SYNCS.EXCH.64 URZ, [UR5+0x80], UR6 ;  /* 0x0000800605ff75b2 */ /* 0x0022a20008000100 */
[----:B------:R-:W-:Y:S01]  /*2bf0*/  NOP ;  /* 0x0000000000007918 */ /* 0x000fe20000000000 */
.L_x_50:
[----:B------:R-:W-:Y:S01]  /*2c00*/  NOP ;  /* 0x0000000000007918 */ /* 0x000fe20000000000 */
[----:B------:R-:W-:Y:S01]  /*2c10*/  @P1 NOP ;  /* 0x0000000000001918 */ /* 0x000fe20000000000 */
[----:B------:R-:W-:Y:S05]  /*2c20*/  @P1 BRA `(.L_x_51) ;  /* 0x0000003000281947 */ /* 0x000fea0003800000 */
[----:B------:R-:W-:Y:S05]  /*2c30*/  @P0 BRA `(.L_x_52) ;  /* 0x00000000002c0947 */ /* 0x000fea0003800000 */
[----:B-12---:R-:W1:Y:S01]  /*2c40*/  S2UR UR5, SR_CgaCtaId ;  /* 0x00000000000579c3 */ /* 0x006e620000008800 */
[----:B------:R-:W-:Y:S01]  /*2c50*/  UMOV UR6, 0x400 ;  /* 0x0000040000067882 */ /* 0x000fe20000000000 */
[----:B------:R-:W-:Y:S01]  /*2c60*/  UMOV UR4, 0x20 ;  /* 0x0000002000047882 */ /* 0x000fe20000000000 */
[----:B------:R-:W-:Y:S01]  /*2c70*/  ELECT P1, URZ, PT ;  /* 0x0000000000ff782f */ /* 0x000fe20003820000 */
[----:B-1----:R-:W-:Y:S02]  /*2c80*/  ULEA UR5, UR5, UR6, 0x18 ;  /* 0x0000000605057291 */ /* 0x002fe4000f8ec0ff */
[----:B------:R-:W-:-:S04]  /*2c90*/  UIADD3 UR6, UPT, UPT, -UR4, 0x100000, URZ ;  /* 0x0010000004067890 */ /* 0x000fc8000fffe1ff */
[----:B------:R-:W-:Y:S02]  /*2ca0*/  USHF.L.U32 UR7, UR6, 0xb, URZ ;  /* 0x0000000b06077899 */ /* 0x000fe400080006ff */
[----:B------:R-:W-:Y:S01]  /*2cb0*/  USHF.L.U32 UR6, UR6, 0x1, URZ ;  /* 0x0000000106067899 */ /* 0x000fe200080006ff */
[----:B------:R-:W1:Y:S11]  /*2cc0*/  FENCE.VIEW.ASYNC.S ;  /* 0x00000000000073c6 */ /* 0x000e760000000000 */
[----:B-1----:R1:W2:Y:S01]  /*2cd0*/  SYNCS.EXCH.64 URZ, [UR5+0x80], UR6 ;  /* 0x0000800605ff75b2 */ /* 0x0022a20008000100 */
[----:B------:R-:W-:Y:S01]  /*2ce0*/  NOP ;  /* 0x0000000000007918 */ /* 0x000fe20000000000 */
.L_x_52:
[----:B------:R-:W-:Y:S01]  /*2cf0*/  NOP ;  /* 0x0000000000007918 */ /* 0x000fe20000000000 */
[----:B------:R-:W-:Y:S05]  /*2d00*/  @P0 BRA `(.L_x_53) ;  /* 0x00000004008c0947 */ /* 0x000fea0003800000 */
[----:B------:R-:W5:Y:S01]  /*2d10*/  S2R R5, SR_CgaCtaId ;  /* 0x0000000000057919 */ /* 0x000f620000008800 */
[----:B-12---:R-:W-:Y:S01]  /*2d20*/  NOP ;  /* 0x0000000000007918 */ /* 0x006fe20000000000 */
[----:B---3--:R-:W-:Y:S02]  /*2d30*/  MOV R0, 0x40 ;  /* 0x0000004000007802 */ /* 0x008fe40000000f00 */
[----:B------:R-:W-:Y:S02]  /*2d40*/  MOV R4, 0x400 ;  /* 0x0000040000047802 */ /* 0x000fe40000000f00 */
[C---:B-----5:R-:W-:Y:S02]  /*2d50*/  LEA R0, R5.reuse, R0, 0x18 ;  /* 0x0000000005007211 */ /* 0x060fe400078ec0ff */
[----:B------:R-:W-:-:S04]  /*2d60*/  LEA R4, R5, R4, 0x18 ;  /* 0x0000000405047211 */ /* 0x000fc800078ec0ff */
[----:B------:R-:W1:Y:S02]  /*2d70*/  LDS.U8 R0, [R0] ;  /* 0x0000000000007984 */ /* 0x000e640000000000 */
[----:B-1----:R-:W-:-:S13]  /*2d80*/  ISETP.NE.AND P0, PT, R0, RZ, PT ;  /* 0x000000ff0000720c */ /* 0x002fda0003f05270 */
[----:B------:R-:W-:Y:S05]  /*2d90*/  @P0 BRA `(.L_x_54) ;  /* 0x0000000400500947 */ /* 0x000fea0003800000 */
[C---:B------:R-:W-:Y:S02]  /*2da0*/  LOP3.LUT R0, R5.reuse, 0x1, RZ, 0xc0, !PT ;  /* 0x0000000105007812 */ /* 0x040fe400078ec0ff */
[----:B------:R-:W-:Y:S02]  /*2db0*/  LOP3.LUT R10, R5, 0x1, RZ, 0x3c, !PT ;  /* 0x00000001050a7812 */ /* 0x000fe400078e3cff */
[----:B------:R-:W-:-:S13]  /*2dc0*/  ISETP.NE.U32.AND P1, PT, R0, 0x1, PT ;  /* 0x000000010000780c */ /* 0x000fda0003f25070 */
[----:B------:R-:W-:Y:S05]  /*2dd0*/  @!P1 BRA `(.L_x_55) ;  /* 0x0000000000c49947 */ /* 0x000fea0003800000 */
[----:B------:R-:W-:Y:S01]  /*2de0*/  ELECT P0, URZ, PT ;  /* 0x0000000000ff782f */ /* 0x000fe20003800000 */
[----:B------:R-:W-:-:S12]  /*2df0*/  BSSY B0, `(.L_x_55) ;  /* 0x000002f000007945 */ /* 0x000fd80003800000 */
[----:B------:R-:W-:Y:S05]  /*2e00*/  @!P0 BRA `(.L_x_56) ;  /* 0x0000000000b48947 */ /* 0x000fea0003800000 */
[----:B------:R-:W-:-:S05]  /*2e10*/  UMOV UR4, 0x10 ;  /* 0x0000001000047882 */ /* 0x000fca0000000000 */
[----:B------:R-:W-:Y:S04]  /*2e20*/  DEPBAR.LE SB1, 0x36 ;  /* 0x00009d800000791a */ /* 0x000fe80000000000 */
[----:B------:R-:W1:Y:S02]  /*2e30*/  UTCATOMSWS.2CTA.FIND_AND_SET.ALIGN UP0, UR4, UR4 ;  /* 0x00000004000475e3 */ /* 0x000e640008200800 */
[----:B-1----:R-:W-:Y:S01]  /*2e40*/  PLOP3.LUT P0, PT, PT, PT, UP0, 0x80, 0x8 ;  /* 0x000000000008781c */ /* 0x002fe20003f0f008 */
[----:B------:R-:W-:-:S03]  /*2e50*/  IMAD.U32 R13, RZ, RZ, UR4 ;  /* 0x00000004ff0d7e24 */ /* 0x000fc6000f8e00ff */
[----:B------:R-:W-:-:S04]  /*2e60*/  SEL R0, RZ, 0xffffffff, !P0 ;  /* 0xffffffffff007807 */ /* 0x000fc80004000000 */
[----:B------:R-:W-:-:S13]  /*2e70*/  ISETP.NE.AND P0, PT, R0, RZ, PT ;  /* 0x000000ff0000720c */ /* 0x000fda0003f05270 */
[----:B------:R-:W-:Y:S05]  /*2e80*/  @P0 BRA `(.L_x_57) ;  /* 0x0000000000240947 */ /* 0x000fea0003800000 */
.L_x_58:
[----:B------:R-:W-:Y:S05]  /*2e90*/  NANOSLEEP 0x64 ;  /* 0x000000640000795d */ /* 0x000fea0003800000 */
[----:B------:R-:W-:-:S05]  /*2ea0*/  UMOV UR4, 0x10 ;  /* 0x0000001000047882 */ /* 0x000fca0000000000 */
[----:B------:R-:W-:Y:S04]  /*2eb0*/  DEPBAR.LE SB1, 0x36 ;  /* 0x00009d800000791a */ /* 0x000fe80000000000 */
[----:B------:R-:W1:Y:S02]  /*2ec0*/  UTCATOMSWS.2CTA.FIND_AND_SET.ALIGN UP0, UR4, UR4 ;  /* 0x00000004000475e3 */ /* 0x000e640008200800 */
[----:B-1----:R-:W-:Y:S01]  /*2ed0*/  PLOP3.LUT P0, PT, PT, PT, UP0, 0x80, 0x8 ;  /* 0x000000000008781c */ /* 0x002fe20003f0f008 */
[----:B------:R-:W-:-:S03]  /*2ee0*/  IMAD.U32 R13, RZ, RZ, UR4 ;  /* 0x00000004ff0d7e24 */ /* 0x000fc6000f8e00ff */
[----:B------:R-:W-:-:S04]  /*2ef0*/  SEL R0, RZ, 0xffffffff, !P0 ;  /* 0xffffffffff007807 */ /* 0x000fc80004000000 */
[----:B------:R-:W-:-:S13]  /*2f00*/  ISETP.NE.AND P0, PT, R0, RZ, PT ;  /* 0x000000ff0000720c */ /* 0x000fda0003f05270 */
[----:B------:R-:W-:Y:S05]  /*2f10*/  @!P0 BRA `(.L_x_58) ;  /* 0xfffffffc00dc8947 */ /* 0x000fea000383ffff */
.L_x_57:
[----:B------:R-:W-:Y:S01]  /*2f20*/  MOV R0, 0x60 ;  /* 0x0000006000007802 */ /* 0x000fe20000000f00 */
[----:B------:R-:W-:Y:S02]  /*2f30*/  VIADD R7, R4, 0x88 ;  /* 0x0000008804077836 */ /* 0x000fe40000000000 */
[----:B------:R-:W-:Y:S01]  /*2f40*/  IMAD.MOV.U32 R8, RZ, RZ, 0x4 ;  /* 0x00000004ff087424 */ /* 0x000fe200078e00ff */
[----:B------:R-:W-:Y:S02]  /*2f50*/  LEA R11, R5, R0, 0x18 ;  /* 0x00000000050b7211 */ /* 0x000fe400078ec0ff */
[----:B------:R-:W-:-:S03]  /*2f60*/  MOV R0, 0x58 ;  /* 0x0000005800007802 */ /* 0x000fc60000000f00 */
[----:B------:R-:W1:Y:S01]  /*2f70*/  LDS R14, [R11] ;  /* 0x000000000b0e7984 */ /* 0x000e620000000800 */
[----:B------:R-:W-:Y:S01]  /*2f80*/  LEA R3, R5, R0, 0x18 ;  /* 0x0000000005037211 */ /* 0x000fe200078ec0ff */
[----:B-1----:R-:W-:-:S04]  /*2f90*/  IMAD.U32 R14, R14, -0x80000000, RZ ;  /* 0x800000000e0e7824 */ /* 0x002fc800078e00ff */
[----:B------:R-:W1:Y:S02]  /*2fa0*/  SYNCS.PHASECHK.TRANS64.TRYWAIT P0, [R3+URZ], R14 ;  /* 0x0000000e030075a7 */ /* 0x000e6400080011ff */
[----:B-1----:R-:W-:Y:S05]  /*2fb0*/  @P0 BRA `(.L_x_59) ;  /* 0x0000000000080947 */ /* 0x002fea0003800000 */
[----:B------:R-:W1:Y:S02]  /*2fc0*/  SYNCS.PHASECHK.TRANS64.TRYWAIT P0, [R3+URZ], R14 ;  /* 0x0000000e030075a7 */ /* 0x000e6400080011ff */
[----:B-1----:R-:W-:Y:S05]  /*2fd0*/  @!P0 BRA `(.L_x_60) ;  /* 0x0000003000708947 */ /* 0x002fea0003800000 */
.L_x_59:
[C---:B-1----:R-:W-:Y:S01]  /*2fe0*/  PRMT R3, R10.reuse, 0x654, R3 ;  /* 0x000006540a037816 */ /* 0x042fe20000000003 */
[C---:B------:R-:W-:Y:S01]  /*2ff0*/  IMAD.SHL.U32 R9, R13.reuse, 0x20, RZ ;  /* 0x000000200d097824 */ /* 0x040fe200078e00ff */
[----:B------:R-:W-:Y:S01]  /*3000*/  PRMT R2, R10, 0x654, R7 ;  /* 0x000006540a027816 */ /* 0x000fe20000000007 */
[----:B------:R-:W-:Y:S01]  /*3010*/  IMAD.MOV.U32 R6, RZ, RZ, 0xffff ;  /* 0x0000ffffff067424 */ /* 0x000fe200078e00ff */
[----:B------:R1:W-:Y:S01]  /*3020*/  SYNCS.ARRIVE.TRANS64.RED RZ, [R3+URZ], R8 ;  /* 0x0000000803ff79a7 */ /* 0x0003e200080004ff */
[----:B------:R-:W-:Y:S01]  /*3030*/  IMAD.MOV.U32 R0, RZ, RZ, 0x1 ;  /* 0x00000001ff007424 */ /* 0x000fe200078e00ff */
[----:B------:R2:W-:Y:S01]  /*3040*/  STS [R4+0x88], R9 ;  /* 0x0000880904007388 */ /* 0x0005e20000000800 */
[----:B------:R-:W-:Y:S01]  /*3050*/  VIADD R7, R13, 0x10 ;  /* 0x000000100d077836 */ /* 0x000fe20000000000 */
[----:B------:R-:W-:Y:S02]  /*3060*/  SHF.L.U32 R6, R6, R13, RZ ;  /* 0x0000000d06067219 */ /* 0x000fe400000006ff */
[----:B------:R2:W-:Y:S02]  /*3070*/  STAS [R2.64], R13 ;  /* 0x0000000d02007dbd */ /* 0x0005e4000c0008ff */
[----:B------:R-:W-:-:S04]  /*3080*/  SHF.L.U32 R7, R0, R7, RZ ;  /* 0x0000000700077219 */ /* 0x000fc800000006ff */
[----:B------:R-:W-:Y:S02]  /*3090*/  LOP3.LUT R6, R7, R6, RZ, 0xfc, !PT ;  /* 0x0000000607067212 */ /* 0x000fe400078efcff */
[----:B-1----:R-:W-:-:S04]  /*30a0*/  MOV R8, 0x50 ;  /* 0x0000005000087802 */ /* 0x002fc80000000f00 */
[----:B------:R-:W-:-:S05]  /*30b0*/  LEA R7, R5, R8, 0x18 ;  /* 0x0000000805077211 */ /* 0x000fca00078ec0ff */
[----:B------:R2:W-:Y:S04]  /*30c0*/  ATOMS.OR RZ, [R7], R6 ;  /* 0x0000000607ff738c */ /* 0x0005e80003000000 */
[----:B------:R2:W-:Y:S02]  /*30d0*/  ATOMS.XOR RZ, [R11], R0 ;  /* 0x000000000bff738c */ /* 0x0005e40003800000 */
.L_x_56:
[----:B------:R-:W-:Y:S05]  /*30e0*/  BSYNC B0 ;  /* 0x0000000000007941 */ /* 0x000fea0003800000 */
.L_x_55:
[----:B------:R-:W-:Y:S05]  /*30f0*/  @P1 BRA `(.L_x_61) ;  /* 0x0000000000881947 */ /* 0x000fea0003800000 */
[----:B------:R-:W-:Y:S05]  /*3100*/  WARPSYNC.ALL ;  /* 0x0000000000007948 */ /* 0x000fea0003800000 */
[----:B------:R-:W-:Y:S01]  /*3110*/  NOP ;  /* 0x0000000000007918 */ /* 0x000fe20000000000 */
[----:B------:R-:W-:-:S13]  /*3120*/  ELECT P0, URZ, PT ;  /* 0x0000000000ff782f */ /* 0x000fda0003800000 */
[----:B------:R-:W-:Y:S05]  /*3130*/  @!P0 BRA `(.L_x_61) ;  /* 0x0000000000788947 */ /* 0x000fea0003800000 */
[----:B--2---:R-:W-:Y:S02]  /*3140*/  MOV R0, 0x60 ;  /* 0x0000006000007802 */ /* 0x004fe40000000f00 */
[----:B------:R-:W-:Y:S02]  /*3150*/  MOV R2, 0x58 ;  /* 0x0000005800027802 */ /* 0x000fe40000000f00 */
[C---:B------:R-:W-:Y:S02]  /*3160*/  LEA R7, R5.reuse, R0, 0x18 ;  /* 0x0000000005077211 */ /* 0x040fe400078ec0ff */
[----:B------:R-:W-:-:S03]  /*3170*/  LEA R3, R5, R2, 0x18 ;  /* 0x0000000205037211 */ /* 0x000fc600078ec0ff */
[----:B------:R-:W1:Y:S02]  /*3180*/  LDS R0, [R7] ;  /* 0x0000000007007984 */ /* 0x000e640000000800 */
[----:B-1----:R-:W-:-:S04]  /*3190*/  IMAD.U32 R8, R0, -0x80000000, RZ ;  /* 0x8000000000087824 */ /* 0x002fc800078e00ff */
[----:B------:R-:W1:Y:S02]  /*31a0*/  SYNCS.PHASECHK.TRANS64.TRYWAIT P0, [R3+URZ], R8 ;  /* 0x00000008030075a7 */ /* 0x000e6400080011ff */
[----:B-1----:R-:W-:Y:S05]  /*31b0*/  @P0 BRA `(.L_x_62) ;  /* 0x0000000000080947 */ /* 0x002fea0003800000 */
[----:B------:R-:W1:Y:S02]  /*31c0*/  SYNCS.PHASECHK.TRANS64.TRYWAIT P0, [R3+URZ], R8 ;  /* 0x00000008030075a7 */ /* 0x000e6400080011ff */
[----:B-1----:R-:W-:Y:S05]  /*31d0*/  @!P0 BRA `(.L_x_63) ;  /* 0x0000003000088947 */ /* 0x002fea0003800000 */
.L_x_62:
[----:B------:R-:W2:Y:S01]  /*31e0*/  LDS R13, [R4+0x88] ;  /* 0x00008800040d7984 */ /* 0x000ea20000000800 */
[----:B------:R-:W-:Y:S01]  /*31f0*/  IMAD.MOV.U32 R2, RZ, RZ, 0xffff ;  /* 0x0000ffffff027424 */ /* 0x000fe200078e00ff */
[----:B-1----:R-:W-:Y:S01]  /*3200*/  PRMT R3, R10, 0x654, R3 ;  /* 0x000006540a037816 */ /* 0x002fe20000000003 */
[----:B------:R-:W-:Y:S02]  /*3210*/  IMAD.MOV.U32 R0, RZ, RZ, 0x1 ;  /* 0x00000001ff007424 */ /* 0x000fe400078e00ff */
[C---:B--2---:R-:W-:Y:S01]  /*3220*/  IMAD.SHL.U32 R11, R13.reuse, 0x20, RZ ;  /* 0x000000200d0b7824 */ /* 0x044fe200078e00ff */
[----:B------:R-:W-:Y:S01]  /*3230*/  SHF.L.U32 R2, R2, R13, RZ ;  /* 0x0000000d02027219 */ /* 0x000fe200000006ff */
[----:B------:R-:W-:-:S03]  /*3240*/  VIADD R9, R13, 0x10 ;  /* 0x000000100d097836 */ /* 0x000fc60000000000 */
[----:B------:R1:W-:Y:S01]  /*3250*/  STS [R4+0x88], R11 ;  /* 0x0000880b04007388 */ /* 0x0003e20000000800 */
[----:B------:R-:W-:Y:S02]  /*3260*/  MOV R6, 0x50 ;  /* 0x0000005000067802 */ /* 0x000fe40000000f00 */
[----:B------:R-:W-:Y:S02]  /*3270*/  SHF.L.U32 R9, R0, R9, RZ ;  /* 0x0000000900097219 */ /* 0x000fe400000006ff */
[----:B------:R-:W-:Y:S02]  /*3280*/  LEA R5, R5, R6, 0x18 ;  /* 0x0000000605057211 */ /* 0x000fe400078ec0ff */
[----:B------:R-:W-:-:S05]  /*3290*/  LOP3.LUT R2, R9, R2, RZ, 0xfc, !PT ;  /* 0x0000000209027212 */ /* 0x000fca00078efcff */
[----:B------:R1:W-:Y:S01]  /*32a0*/  ATOMS.OR RZ, [R5], R2 ;  /* 0x0000000205ff738c */ /* 0x0003e20003000000 */
[----:B------:R1:W-:Y:S03]  /*32b0*/  SYNCS.ARRIVE.TRANS64.RED.A1T0 RZ, [R3+URZ], RZ ;  /* 0x000000ff03ff79a7 */ /* 0x0003e600081004ff */
[----:B------:R1:W-:Y:S01]  /*32c0*/  ATOMS.XOR RZ, [R7], R0 ;  /* 0x0000000007ff738c */ /* 0x0003e20003800000 */
[----:B------:R-:W-:Y:S05]  /*32d0*/  BRA `(.L_x_61) ;  /* 0x0000000000107947 */ /* 0x000fea0003800000 */
.L_x_54:
[----:B------:R-:W-:Y:S02]  /*32e0*/  MOV R3, 0xffffffff ;  /* 0xffffffff00037802 */ /* 0x000fe40000000f00 */
[----:B------:R-:W-:-:S03]  /*32f0*/  MOV R2, 0x3320 ;  /* 0x0000332000027802 */ /* 0x000fc60000000f00 */
[----:B------:R1:W-:Y:S04]  /*3300*/  STS [R4+0x88], R3 ;  /* 0x0000880304007388 */ /* 0x0003e80000000800 */
[----:B-1--4-:R-:W-:Y:S05]  /*3310*/  CALL.REL.NOINC `($__internal_1_$__cuda_sm10x_tcgen05_guardrail_trap_phase_invalid_during_alloc) ;  /* 0x0000003000347944 */ /* 0x012fea0003c00000 */
.L_x_61:
[----:B------:R-:W-:Y:S05]  /*3320*/  WARPSYNC.ALL ;  /* 0x0000000000007948 */ /* 0x000fea0003800000 */
[----:B------:R-:W-:Y:S01]  /*3330*/  NOP ;  /* 0x0000000000007918 */ /* 0x000fe20000000000 */
.L_x_53:
[----:B--2---:R-:W2:Y:S08]  /*3340*/  S2UR UR4, SR_CgaCtaId ;  /* 0x00000000000479c3 */ /* 0x004eb00000008800 */
[----:B-1----:R-:W-:Y:S01]  /*3350*/  BAR.SYNC.DEFER_BLOCKING 0x3, 0xa0 ;  /* 0x00c2800000007b1d */ /* 0x002fe20000010000 */
[----:B---3--:R-:W-:Y:S01]  /*3360*/  MOV R3, 0x400 ;  /* 0x0000040000037802 */ /* 0x008fe20000000f00 */
[----:B--2---:R-:W-:-:S05]  /*3370*/  IMAD.U32 R2, RZ, RZ, UR4 ;  /* 0x00000004ff027e24 */ /* 0x004fca000f8e00ff */
[----:B------:R-:W-:-:S05]  /*3380*/  LEA R3, R2, R3, 0x18 ;  /* 0x0000000302037211 */ /* 0x000fca00078ec0ff */
[----:B------:R1:W2:Y:S01]  /*3390*/  LDS R83, [R3+0x88] ;  /* 0x0000880003537984 */ /* 0x0002a20000000800 */
[----:B------:R-:W3:Y:S02]  /*33a0*/  SYNCS.PHASECHK.TRANS64.TRYWAIT P0, [R3+URZ+0x60], RZ ;  /* 0x000060ff030075a7 */ /* 0x000ee400080011ff */
[----:B-123--:R-:W-:Y:S05]  /*33b0*/  @!P0 BRA `(.L_x_64) ;  /* 0x0000002c00a88947 */ /* 0x00efea0003800000 */
.L_x_107:
[----:B------:R-:W2:Y:S01]  /*33c0*/  LDS.128 R60, [R3+0x30810] ;  /* 0x03081000033c7984 */ /* 0x000ea20000000c00 */
[----:B------:R-:W-:Y:S01]  /*33d0*/  HFMA2 R0, -RZ, RZ, 0, 5.9604644775390625e-08 ;  /* 0x00000001ff007431 */ /* 0x000fe200000001ff */
[----:B------:R3:W-:Y:S06]  /*33e0*/  MEMBAR.ALL.CTA ;  /* 0x0000000000007992 */ /* 0x0007ec0000008000 */
[----:B---3--:R-:W3:Y:S02]  /*33f0*/  FENCE.VIEW.ASYNC.S ;  /* 0x00000000000073c6 */ /* 0x008ee40000000000 */
[----:B---3--:R3:W-:Y:S01]  /*3400*/  SYNCS.ARRIVE.TRANS64.ART0 RZ, [R3+URZ+0x70], R0 ;  /* 0x0000700003ff79a7 */ /* 0x0087e200085000ff */
[----:B--2---:R-:W-:-:S13]  /*3410*/  ISETP.NE.AND P0, PT, R63, 0x1, PT ;  /* 0x000000013f00780c */ /* 0x004fda0003f05270 */
[----:B---3--:R-:W-:Y:S05]  /*3420*/  @P0 BRA `(.L_x_65) ;  /* 0x0000002000f00947 */ /* 0x008fea0003800000 */
[----:B------:R-:W-:Y:S01]  /*3430*/  IMAD.SHL.U32 R5, R68, 0x80, RZ ;  /* 0x0000008044057824 */ /* 0x000fe200078e00ff */
[----:B------:R-:W-:Y:S01]  /*3440*/  SHF.R.U32.HI R74, RZ, 0x5, R68 ;  /* 0x00000005ff4a7819 */ /* 0x000fe20000011644 */
[----:B------:R-:W-:Y:S01]  /*3450*/  USHF.R.U32.HI UR5, URZ, 0x1, UR14 ;  /* 0x00000001ff057899 */ /* 0x000fe2000801160e */
[C---:B------:R-:W-:Y:S01]  /*3460*/  ISETP.NE.AND P0, PT, R2.reuse, UR22, PT ;  /* 0x0000001602007c0c */ /* 0x040fe2000bf05270 */
[----:B------:R-:W-:Y:S01]  /*3470*/  VIADD R66, R3, 0x58 ;  /* 0x0000005803427836 */ /* 0x000fe20000000000 */
[----:B------:R-:W-:Y:S01]  /*3480*/  LOP3.LUT R5, R5, 0xf80, RZ, 0xc0, !PT ;  /* 0x00000f8005057812 */ /* 0x000fe200078ec0ff */
[----:B------:R-:W-:Y:S01]  /*3490*/  UIADD3 UR4, UPT, UPT, UR5, -0x1, URZ ;  /* 0xffffffff05047890 */ /* 0x000fe2000fffe0ff */
[----:B------:R-:W-:Y:S01]  /*34a0*/  ISETP.LT.AND P0, PT, R2, RZ, P0 ;  /* 0x000000ff0200720c */ /* 0x000fe20000701270 */
[----:B------:R-:W2:Y:S01]  /*34b0*/  S2UR UR7, SR_CgaCtaId ;  /* 0x00000000000779c3 */ /* 0x000ea20000008800 */
[----:B------:R-:W3:Y:S01]  /*34c0*/  S2R R67, SR_LANEID ;  /* 0x0000000000437919 */ /* 0x000ee20000000000 */
[----:B------:R-:W-:Y:S01]  /*34d0*/  IMAD R6, R74, 0x1000, R5 ;  /* 0x000010004a067824 */ /* 0x000fe200078e0205 */
[----:B------:R-:W1:Y:S01]  /*34e0*/  LDCU.64 UR8, c[0x0][0x348] ;  /* 0x00006900ff0877ac */ /* 0x000e620008000a00 */
[----:B------:R-:W-:-:S02]  /*34f0*/  IMAD.U32 R5, RZ, RZ, UR4 ;  /* 0x00000004ff057e24 */ /* 0x000fc4000f8e00ff */
[----:B------:R-:W-:Y:S02]  /*3500*/  IMAD.IADD R6, R3, 0x1, R6 ;  /* 0x0000000103067824 */ /* 0x000fe400078e0206 */
[----:B------:R-:W-:Y:S02]  /*3510*/  IMAD R82, R84, 0x4, R3 ;  /* 0x0000000454527824 */ /* 0x000fe400078e0203 */
[C---:B------:R-:W-:Y:S02]  /*3520*/  VIADD R4, R6.reuse, 0x430 ;  /* 0x0000043006047836 */ /* 0x040fe40000000000 */
[C---:B------:R-:W-:Y:S02]  /*3530*/  VIADD R7, R6.reuse, 0x420 ;  /* 0x0000042006077836 */ /* 0x040fe40000000000 */
[----:B------:R-:W-:Y:S01]  /*3540*/  @!P0 IMAD R5, RZ, RZ, UR5 ;  /* 0x00000005ff058e24 */ /* 0x000fe2000f8e02ff */
[----:B------:R-:W-:Y:S01]  /*3550*/  SHF.R.U32.HI R81, RZ, 0x3, R4 ;  /* 0x00000003ff517819 */ /* 0x000fe20000011604 */
[----:B------:R-:W-:Y:S01]  /*3560*/  VIADD R8, R6, 0x410 ;  /* 0x0000041006087836 */ /* 0x000fe20000000000 */
[----:B------:R-:W-:Y:S01]  /*3570*/  SHF.R.U32.HI R80, RZ, 0x3, R7 ;  /* 0x00000003ff507819 */ /* 0x000fe20000011607 */
[----:B------:R-:W-:Y:S01]  /*3580*/  IMAD.IADD R5, R5, 0x1, R5 ;  /* 0x0000000105057824 */ /* 0x000fe200078e0205 */
[----:B------:R-:W-:Y:S01]  /*3590*/  LOP3.LUT R81, R4, 0x70, R81, 0x78, !PT ;  /* 0x0000007004517812 */ /* 0x000fe200078e7851 */
[----:B------:R-:W-:Y:S01]  /*35a0*/  VIADD R4, R6, 0x470 ;  /* 0x0000047006047836 */ /* 0x000fe20000000000 */
[----:B------:R-:W-:Y:S01]  /*35b0*/  LOP3.LUT R80, R7, 0x70, R80, 0x78, !PT ;  /* 0x0000007007507812 */ /* 0x000fe200078e7850 */
[----:B------:R-:W-:Y:S01]  /*35c0*/  IMAD.MOV.U32 R72, RZ, RZ, 0x1 ;  /* 0x00000001ff487424 */ /* 0x000fe200078e00ff */
[----:B------:R-:W-:Y:S01]  /*35d0*/  LOP3.LUT R7, R68, 0x1f, RZ, 0xc0, !PT ;  /* 0x0000001f44077812 */ /* 0x000fe200078ec0ff */
[----:B------:R-:W-:Y:S01]  /*35e0*/  IMAD.MOV.U32 R70, RZ, RZ, RZ ;  /* 0x000000ffff467224 */ /* 0x000fe200078e00ff */
[----:B------:R-:W-:Y:S01]  /*35f0*/  SHF.R.U32.HI R77, RZ, 0x3, R4 ;  /* 0x00000003ff4d7819 */ /* 0x000fe20000011604 */
[----:B------:R-:W-:Y:S01]  /*3600*/  IMAD.MOV.U32 R69, RZ, RZ, RZ ;  /* 0x000000ffff457224 */ /* 0x000fe200078e00ff */
[----:B------:R-:W-:Y:S01]  /*3610*/  PRMT R66, R5, 0x654, R66 ;  /* 0x0000065405427816 */ /* 0x000fe20000000042 */
[----:B------:R-:W-:Y:S01]  /*3620*/  VIADD R5, R6, 0x400 ;  /* 0x0000040006057836 */ /* 0x000fe20000000000 */
[----:B------:R-:W-:Y:S01]  /*3630*/  LOP3.LUT R77, R4, 0x70, R77, 0x78, !PT ;  /* 0x00000070044d7812 */ /* 0x000fe200078e784d */
[C---:B------:R-:W-:Y:S01]  /*3640*/  IMAD R4, R74.reuse, 0x20, R7 ;  /* 0x000000204a047824 */ /* 0x040fe200078e0207 */
[----:B------:R-:W-:Y:S01]  /*3650*/  SHF.R.U32.HI R79, RZ, 0x3, R8 ;  /* 0x00000003ff4f7819 */ /* 0x000fe20000011608 */
[----:B------:R-:W-:Y:S01]  /*3660*/  IMAD R74, R74, 0x200000, R83 ;  /* 0x002000004a4a7824 */ /* 0x000fe200078e0253 */
[----:B------:R-:W-:Y:S01]  /*3670*/  SHF.R.U32.HI R78, RZ, 0x3, R5 ;  /* 0x00000003ff4e7819 */ /* 0x000fe20000011605 */
[----:B------:R-:W-:Y:S01]  /*3680*/  IMAD.SHL.U32 R4, R4, 0x20, RZ ;  /* 0x0000002004047824 */ /* 0x000fe200078e00ff */
[----:B------:R-:W-:Y:S01]  /*3690*/  LOP3.LUT R79, R8, 0x70, R79, 0x78, !PT ;  /* 0x00000070084f7812 */ /* 0x000fe200078e784f */
[C---:B------:R-:W-:Y:S01]  /*36a0*/  VIADD R8, R6.reuse, 0x450 ;  /* 0x0000045006087836 */ /* 0x040fe20000000000 */
[----:B------:R-:W-:Y:S01]  /*36b0*/  LOP3.LUT R78, R5, 0x70, R78, 0x78, !PT ;  /* 0x00000070054e7812 */ /* 0x000fe200078e784e */
[----:B------:R-:W-:Y:S01]  /*36c0*/  VIADD R5, R6, 0x460 ;  /* 0x0000046006057836 */ /* 0x000fe20000000000 */
[----:B------:R-:W-:Y:S01]  /*36d0*/  LOP3.LUT R4, R4, 0xffff, RZ, 0xc0, !PT ;  /* 0x0000ffff04047812 */ /* 0x000fe200078ec0ff */
[----:B------:R-:W-:Y:S01]  /*36e0*/  VIADD R6, R6, 0x440 ;  /* 0x0000044006067836 */ /* 0x000fe20000000000 */
[----:B------:R-:W-:-:S02]  /*36f0*/  SHF.R.U32.HI R75, RZ, 0x3, R8 ;  /* 0x00000003ff4b7819 */ /* 0x000fc40000011608 */
[----:B------:R-:W-:Y:S02]  /*3700*/  SHF.R.U32.HI R4, RZ, 0x1, R4 ;  /* 0x00000001ff047819 */ /* 0x000fe40000011604 */
[----:B------:R-:W-:Y:S02]  /*3710*/  SHF.R.U32.HI R76, RZ, 0x3, R5 ;  /* 0x00000003ff4c7819 */ /* 0x000fe40000011605 */
[----:B------:R-:W-:Y:S02]  /*3720*/  LOP3.LUT R4, R4, 0xffff, RZ, 0xc0, !PT ;  /* 0x0000ffff04047812 */ /* 0x000fe400078ec0ff */
[----:B------:R-:W-:Y:S02]  /*3730*/  SHF.R.U32.HI R73, RZ, 0x3, R6 ;  /* 0x00000003ff497819 */ /* 0x000fe40000011606 */
[----:B------:R-:W-:Y:S01]  /*3740*/  LOP3.LUT R76, R5, 0x70, R76, 0x78, !PT ;  /* 0x00000070054c7812 */ /* 0x000fe200078e784c */
[----:B------:R-:W-:Y:S01]  /*3750*/  IMAD.IADD R71, R3, 0x1, R4 ;  /* 0x0000000103477824 */ /* 0x000fe200078e0204 */
[----:B------:R-:W-:-:S02]  /*3760*/  LOP3.LUT R75, R8, 0x70, R75, 0x78, !PT ;  /* 0x00000070084b7812 */ /* 0x000fc400078e784b */
[----:B-123--:R-:W-:-:S07]  /*3770*/  LOP3.LUT R73, R6, 0x70, R73, 0x78, !PT ;  /* 0x0000007006497812 */ /* 0x00efce00078e7849 */
.L_x_78:
[----:B---3--:R-:W1:Y:S01]  /*3780*/  LDC.64 R8, c[0x0][0x750] ;  /* 0x0001d400ff087b82 */ /* 0x008e620000000a00 */
[----:B------:R-:W-:-:S05]  /*3790*/  IMAD.SHL.U32 R5, R60, 0x100, RZ ;  /* 0x000001003c057824 */ /* 0x000fca00078e00ff */
[----:B------:R-:W-:Y:S02]  /*37a0*/  LEA.HI.SX32 R4, R5, R68, 0x1f ;  /* 0x0000004405047211 */ /* 0x000fe400078ffaff */
[----:B------:R-:W2:Y:S01]  /*37b0*/  LDC.64 R6, c[0x0][0x758] ;  /* 0x0001d600ff067b82 */ /* 0x000ea20000000a00 */
[----:B-1----:R-:W-:-:S05]  /*37c0*/  IMAD.WIDE R8, R62, 0x4, R8 ;  /* 0x000000043e087825 */ /* 0x002fca00078e0208 */
[----:B------:R1:W5:Y:S01]  /*37d0*/  LDG.E R85, desc[UR30][R8.64] ;  /* 0x0000001e08557981 */ /* 0x000362000c1e1900 */
[----:B--2---:R-:W-:-:S04]  /*37e0*/  IMAD.WIDE R10, R4, 0x4, R6 ;  /* 0x00000004040a7825 */ /* 0x004fc800078e0206 */
[----:B------:R-:W-:Y:S01]  /*37f0*/  IMAD.U32 R4, R69, -0x80000000, RZ ;  /* 0x8000000045047824 */ /* 0x000fe200078e00ff */
[----:B------:R1:W5:Y:S03]  /*3800*/  LDG.E R63, desc[UR30][R10.64] ;  /* 0x0000001e0a3f7981 */ /* 0x000366000c1e1900 */
[----:B------:R-:W2:Y:S01]  /*3810*/  SYNCS.PHASECHK.TRANS64.TRYWAIT P0, [R3+URZ+0x50], R4 ;  /* 0x00005004030075a7 */ /* 0x000ea200080011ff */
[----:B------:R-:W-:-:S04]  /*3820*/  LEA.HI R6, R60, R60, RZ, 0x1 ;  /* 0x0000003c3c067211 */ /* 0x000fc800078f08ff */
[----:B------:R-:W-:-:S04]  /*3830*/  LOP3.LUT R5, R6, 0xfffffffe, RZ, 0xc0, !PT ;  /* 0xfffffffe06057812 */ /* 0x000fc800078ec0ff */
[----:B------:R-:W-:-:S04]  /*3840*/  ISETP.NE.AND P1, PT, R60, R5, PT ;  /* 0x000000053c00720c */ /* 0x000fc80003f25270 */
[----:B------:R-:W-:Y:S02]  /*3850*/  ISETP.LT.AND P1, PT, R60, RZ, P1 ;  /* 0x000000ff3c00720c */ /* 0x000fe40000f21270 */
[----:B------:R-:W-:Y:S01]  /*3860*/  SHF.R.U32.HI R5, RZ, 0x1, R6 ;  /* 0x00000001ff057819 */ /* 0x000fe20000011606 */
[----:B------:R-:W-:-:S03]  /*3870*/  IMAD.MOV.U32 R65, RZ, RZ, R62 ;  /* 0x000000ffff417224 */ /* 0x000fc600078e003e */
[----:B------:R-:W-:-:S07]  /*3880*/  IADD3 R86, PT, PT, R5, -0x1, RZ ;  /* 0xffffffff05567810 */ /* 0x000fce0007ffe0ff */
[----:B------:R-:W-:Y:S01]  /*3890*/  @!P1 IADD3 R86, PT, PT, R5, RZ, RZ ;  /* 0x000000ff05569210 */ /* 0x000fe20007ffe0ff */
[----:B-12---:R-:W-:Y:S06]  /*38a0*/  @!P0 BRA `(.L_x_66) ;  /* 0x0000002800808947 */ /* 0x006fec0003800000 */
.L_x_109:
[----:B------:R-:W-:Y:S01]  /*38b0*/  SHF.R.S32.HI R64, RZ, 0x1f, R62 ;  /* 0x0000001fff407819 */ /* 0x000fe2000001143e */
[C---:B------:R-:W-:Y:S01]  /*38c0*/  IMAD R62, R69.reuse, 0xd0, R74 ;  /* 0x000000d0453e7824 */ /* 0x040fe200078e024a */
[----:B------:R-:W-:Y:S01]  /*38d0*/  ISETP.NE.AND P4, PT, R69, RZ, PT ;  /* 0x000000ff4500720c */ /* 0x000fe20003f85270 */
[----:B------:R-:W-:Y:S01]  /*38e0*/  IMAD.MOV.U32 R90, RZ, RZ, RZ ;  /* 0x000000ffff5a7224 */ /* 0x000fe200078e00ff */
[----:B------:R-:W-:Y:S01]  /*38f0*/  CS2R R88, SRZ ;  /* 0x0000000000587805 */ /* 0x000fe2000001ff00 */
[----:B------:R-:W-:Y:S01]  /*3900*/  IMAD.MOV.U32 R87, RZ, RZ, RZ ;  /* 0x000000ffff577224 */ /* 0x000fe200078e00ff */
[----:B------:R-:W-:-:S09]  /*3910*/  LEA R86, R86, UR21, 0x8 ;  /* 0x0000001556567c11 */ /* 0x000fd2000f8e40ff */
.L_x_73:
[----:B-1----:R-:W-:Y:S01]  /*3920*/  IADD3 R5, PT, PT, R89, 0x3, RZ ;  /* 0x0000000359057810 */ /* 0x002fe20007ffe0ff */
[----:B------:R-:W-:Y:S05]  /*3930*/  WARPSYNC.ALL ;  /* 0x0000000000007948 */ /* 0x000fea0003800000 */
[----:B------:R-:W-:Y:S01]  /*3940*/  NOP ;  /* 0x0000000000007918 */ /* 0x000fe20000000000 */
[----:B------:R-:W-:Y:S01]  /*3950*/  SEL R60, R5, R88, !P4 ;  /* 0x00000058053c7207 */ /* 0x000fe20006000000 */
[----:B------:R-:W-:Y:S01]  /*3960*/  BSSY.RECONVERGENT B0, `(.L_x_67) ;  /* 0x000005a000007945 */ /* 0x000fe20003800200 */
[----:B------:R-:W-:Y:S02]  /*3970*/  ISETP.NE.AND P0, PT, R87, RZ, PT ;  /* 0x000000ff5700720c */ /* 0x000fe40003f05270 */
[----:B------:R-:W-:-:S04]  /*3980*/  SHF.L.U32 R91, R60, 0x6, RZ ;  /* 0x000000063c5b7819 */ /* 0x000fc800000006ff */
[----:B------:R-:W-:-:S04]  /*3990*/  IADD3 R4, PT, PT, R62, R91, RZ ;  /* 0x0000005b3e047210 */ /* 0x000fc80007ffe0ff */
[----:B------:R-:W-:-:S13]  /*39a0*/  R2UR UR4, R4 ;  /* 0x00000000040472ca */ /* 0x000fda00000e0000 */
[----:B------:R-:W1:Y:S01]  /*39b0*/  LDTM.x32 R28, tmem[UR4+0x20] ;  /* 0x00002004001c79ee */ /* 0x000e6200082c0000 */
[----:B------:R-:W-:Y:S01]  /*39c0*/  R2UR UR4, R4 ;  /* 0x00000000040472ca */ /* 0x000fe200000e0000 */
[C---:B-1---5:R-:W-:Y:S01]  /*39d0*/  FMUL R92, R85.reuse, R28 ;  /* 0x0000001c555c7220 */ /* 0x062fe20000400000 */
[C---:B------:R-:W-:Y:S01]  /*39e0*/  FMUL R93, R85.reuse, R29 ;  /* 0x0000001d555d7220 */ /* 0x040fe20000400000 */
[C---:B------:R-:W-:Y:S01]  /*39f0*/  FMUL R94, R85.reuse, R30 ;  /* 0x0000001e555e7220 */ /* 0x040fe20000400000 */
[C---:B------:R-:W-:Y:S01]  /*3a00*/  FMUL R95, R85.reuse, R31 ;  /* 0x0000001f555f7220 */ /* 0x040fe20000400000 */
[C---:B------:R-:W-:Y:S01]  /*3a10*/  FMUL R96, R85.reuse, R32 ;  /* 0x0000002055607220 */ /* 0x040fe20000400000 */
[C---:B------:R-:W-:Y:S01]  /*3a20*/  FMUL R97, R85.reuse, R33 ;  /* 0x0000002155617220 */ /* 0x040fe20000400000 */
[C---:B------:R-:W-:Y:S01]  /*3a30*/  FMUL R98, R85.reuse, R34 ;  /* 0x0000002255627220 */ /* 0x040fe20000400000 */
[C---:B------:R-:W-:Y:S01]  /*3a40*/  FMUL R99, R85.reuse, R35 ;  /* 0x0000002355637220 */ /* 0x040fe20000400000 */
[----:B------:R-:W-:-:S04]  /*3a50*/  FMUL R36, R85, R36 ;  /* 0x0000002455247220 */ /* 0x000fc80000400000 */
[----:B------:R-:W1:Y:S01]  /*3a60*/  LDTM.x32 R4, tmem[UR4] ;  /* 0x00000004000479ee */ /* 0x000e6200082c0000 */
[C---:B------:R-:W-:Y:S01]  /*3a70*/  FMUL R37, R85.reuse, R37 ;  /* 0x0000002555257220 */ /* 0x040fe20000400000 */
        /* <DEDUP_REMOVED lines=22> */
[C---:B-1----:R-:W-:Y:S01]  /*3be0*/  FMUL R104, R85.reuse, R8 ;  /* 0x0000000855687220 */ /* 0x042fe20000400000 */
        /* <DEDUP_REMOVED lines=30> */
[----:B------:R-:W-:Y:S01]  /*3dd0*/  FMUL R35, R85, R35 ;  /* 0x0000002355237220 */ /* 0x000fe20000400000 */
[----:B------:R-:W-:-:S02]  /*3de0*/  F2FP.BF16.F32.PACK_AB R8, R93, R92 ;  /* 0x0000005c5d08723e */ /* 0x000fc400000010ff */
[----:B------:R-:W-:Y:S02]  /*3df0*/  F2FP.BF16.F32.PACK_AB R9, R95, R94 ;  /* 0x0000005e5f09723e */ /* 0x000fe400000010ff */
[----:B------:R-:W-:Y:S02]  /*3e00*/  F2FP.BF16.F32.PACK_AB R10, R97, R96 ;  /* 0x00000060610a723e */ /* 0x000fe400000010ff */
[----:B------:R-:W-:Y:S02]  /*3e10*/  F2FP.BF16.F32.PACK_AB R11, R99, R98 ;  /* 0x00000062630b723e */ /* 0x000fe400000010ff */
[----:B------:R-:W-:Y:S02]  /*3e20*/  F2FP.BF16.F32.PACK_AB R12, R37, R36 ;  /* 0x00000024250c723e */ /* 0x000fe400000010ff */
[----:B------:R-:W-:Y:S02]  /*3e30*/  F2FP.BF16.F32.PACK_AB R13, R39, R38 ;  /* 0x00000026270d723e */ /* 0x000fe400000010ff */
[----:B------:R-:W-:-:S02]  /*3e40*/  F2FP.BF16.F32.PACK_AB R14, R41, R40 ;  /* 0x00000028290e723e */ /* 0x000fc400000010ff */
[----:B------:R-:W-:Y:S02]  /*3e50*/  F2FP.BF16.F32.PACK_AB R15, R43, R42 ;  /* 0x0000002a2b0f723e */ /* 0x000fe400000010ff */
[----:B------:R-:W-:Y:S02]  /*3e60*/  F2FP.BF16.F32.PACK_AB R16, R45, R44 ;  /* 0x0000002c2d10723e */ /* 0x000fe400000010ff */
[----:B------:R-:W-:Y:S02]  /*3e70*/  F2FP.BF16.F32.PACK_AB R17, R47, R46 ;  /* 0x0000002e2f11723e */ /* 0x000fe400000010ff */
[----:B------:R-:W-:Y:S02]  /*3e80*/  F2FP.BF16.F32.PACK_AB R18, R49, R48 ;  /* 0x000000303112723e */ /* 0x000fe400000010ff */
[----:B------:R-:W-:Y:S01]  /*3e90*/  F2FP.BF16.F32.PACK_AB R19, R51, R50 ;  /* 0x000000323313723e */ /* 0x000fe200000010ff */
[----:B------:R-:W-:Y:S06]  /*3ea0*/  @P0 BRA `(.L_x_68) ;  /* 0x0000000000140947 */ /* 0x000fec0003800000 */
[----:B------:R-:W-:Y:S01]  /*3eb0*/  ELECT P0, URZ, PT ;  /* 0x0000000000ff782f */ /* 0x000fe20003800000 */
[----:B------:R-:W-:Y:S01]  /*3ec0*/  NOP ;  /* 0x0000000000007918 */ /* 0x000fe20000000000 */
[----:B------:R-:W-:-:S11]  /*3ed0*/  LOP3.LUT R69, R69, 0x1, RZ, 0x3c, !PT ;  /* 0x0000000145457812 */ /* 0x000fd600078e3cff */
[----:B------:R-:W-:-:S04]  /*3ee0*/  @P0 IMAD.MOV.U32 R5, RZ, RZ, 0x1 ;  /* 0x00000001ff050424 */ /* 0x000fc800078e00ff */
[----:B------:R1:W-:Y:S03]  /*3ef0*/  @P0 SYNCS.ARRIVE.TRANS64.RED.ART0 RZ, [R66+URZ], R5 ;  /* 0x0000000542ff09a7 */ /* 0x0003e600085004ff */
.L_x_68:
[----:B------:R-:W-:Y:S05]  /*3f00*/  BSYNC.RECONVERGENT B0 ;  /* 0x0000000000007941 */ /* 0x000fea0003800200 */
.L_x_67:
[----:B------:R-:W-:Y:S01]  /*3f10*/  F2FP.BF16.F32.PACK_AB R20, R53, R52 ;  /* 0x000000343514723e */ /* 0x000fe200000010ff */
[----:B------:R2:W-:Y:S01]  /*3f20*/  STS.128 [R73], R8 ;  /* 0x0000000849007388 */ /* 0x0005e20000000c00 */
[----:B------:R-:W-:Y:S02]  /*3f30*/  F2FP.BF16.F32.PACK_AB R21, R55, R54 ;  /* 0x000000363715723e */ /* 0x000fe400000010ff */
[----:B------:R-:W-:Y:S01]  /*3f40*/  F2FP.BF16.F32.PACK_AB R22, R57, R56 ;  /* 0x000000383916723e */ /* 0x000fe200000010ff */
[----:B------:R3:W-:Y:S01]  /*3f50*/  STS.128 [R75], R12 ;  /* 0x0000000c4b007388 */ /* 0x0007e20000000c00 */
[----:B------:R-:W-:Y:S02]  /*3f60*/  F2FP.BF16.F32.PACK_AB R23, R59, R58 ;  /* 0x0000003a3b17723e */ /* 0x000fe400000010ff */
[----:B------:R-:W-:Y:S01]  /*3f70*/  F2FP.BF16.F32.PACK_AB R4, R101, R100 ;  /* 0x000000646504723e */ /* 0x000fe200000010ff */
[----:B------:R5:W-:Y:S01]  /*3f80*/  STS.128 [R76], R16 ;  /* 0x000000104c007388 */ /* 0x000be20000000c00 */
[----:B-1----:R-:W-:-:S02]  /*3f90*/  F2FP.BF16.F32.PACK_AB R5, R103, R102 ;  /* 0x000000666705723e */ /* 0x002fc400000010ff */
[----:B------:R-:W-:Y:S01]  /*3fa0*/  F2FP.BF16.F32.PACK_AB R6, R105, R104 ;  /* 0x000000686906723e */ /* 0x000fe200000010ff */
[----:B------:R1:W-:Y:S01]  /*3fb0*/  STS.128 [R77], R20 ;  /* 0x000000144d007388 */ /* 0x0003e20000000c00 */
[----:B------:R-:W-:Y:S02]  /*3fc0*/  F2FP.BF16.F32.PACK_AB R7, R107, R106 ;  /* 0x0000006a6b07723e */ /* 0x000fe400000010ff */
[----:B------:R-:W-:Y:S02]  /*3fd0*/  ISETP.NE.AND P2, PT, R84, RZ, PT ;  /* 0x000000ff5400720c */ /* 0x000fe40003f45270 */
[C---:B----4-:R-:W-:Y:S01]  /*3fe0*/  ISETP.GE.U32.AND P3, PT, R87.reuse, 0x6, PT ;  /* 0x000000065700780c */ /* 0x050fe20003f66070 */
[----:B------:R1:W-:Y:S01]  /*3ff0*/  STS.128 [R78], R4 ;  /* 0x000000044e007388 */ /* 0x0003e20000000c00 */
[----:B------:R-:W-:Y:S01]  /*4000*/  VIADD R87, R87, 0x2 ;  /* 0x0000000257577836 */ /* 0x000fe20000000000 */
[----:B--2---:R-:W-:Y:S02]  /*4010*/  F2FP.BF16.F32.PACK_AB R8, R109, R108 ;  /* 0x0000006c6d08723e */ /* 0x004fe400000010ff */
[----:B------:R-:W-:-:S02]  /*4020*/  F2FP.BF16.F32.PACK_AB R9, R111, R110 ;  /* 0x0000006e6f09723e */ /* 0x000fc400000010ff */
[----:B------:R-:W-:Y:S02]  /*4030*/  F2FP.BF16.F32.PACK_AB R10, R113, R112 ;  /* 0x00000070710a723e */ /* 0x000fe400000010ff */
[----:B------:R-:W-:Y:S02]  /*4040*/  F2FP.BF16.F32.PACK_AB R11, R115, R114 ;  /* 0x00000072730b723e */ /* 0x000fe400000010ff */
[----:B---3--:R-:W-:Y:S02]  /*4050*/  F2FP.BF16.F32.PACK_AB R12, R117, R116 ;  /* 0x00000074750c723e */ /* 0x008fe400000010ff */
[----:B------:R-:W-:Y:S01]  /*4060*/  F2FP.BF16.F32.PACK_AB R13, R119, R118 ;  /* 0x00000076770d723e */ /* 0x000fe200000010ff */
[----:B------:R1:W-:Y:S01]  /*4070*/  STS.128 [R79], R8 ;  /* 0x000000084f007388 */ /* 0x0003e20000000c00 */
[----:B------:R-:W-:Y:S02]  /*4080*/  F2FP.BF16.F32.PACK_AB R14, R25, R24 ;  /* 0x00000018190e723e */ /* 0x000fe400000010ff */
[----:B------:R-:W-:-:S02]  /*4090*/  F2FP.BF16.F32.PACK_AB R15, R27, R26 ;  /* 0x0000001a1b0f723e */ /* 0x000fc400000010ff */
[----:B-----5:R-:W-:Y:S02]  /*40a0*/  F2FP.BF16.F32.PACK_AB R16, R29, R28 ;  /* 0x0000001c1d10723e */ /* 0x020fe400000010ff */
[----:B------:R-:W-:Y:S01]  /*40b0*/  F2FP.BF16.F32.PACK_AB R17, R31, R30 ;  /* 0x0000001e1f11723e */ /* 0x000fe200000010ff */
[----:B------:R1:W-:Y:S01]  /*40c0*/  STS.128 [R80], R12 ;  /* 0x0000000c50007388 */ /* 0x0003e20000000c00 */
[----:B------:R-:W-:Y:S02]  /*40d0*/  F2FP.BF16.F32.PACK_AB R18, R33, R32 ;  /* 0x000000202112723e */ /* 0x000fe400000010ff */
[----:B------:R-:W-:-:S05]  /*40e0*/  F2FP.BF16.F32.PACK_AB R19, R35, R34 ;  /* 0x000000222313723e */ /* 0x000fca00000010ff */
[----:B------:R1:W-:Y:S01]  /*40f0*/  STS.128 [R81], R16 ;  /* 0x0000001051007388 */ /* 0x0003e20000000c00 */
[----:B------:R2:W-:Y:S06]  /*4100*/  MEMBAR.ALL.CTA ;  /* 0x0000000000007992 */ /* 0x0005ec0000008000 */
[----:B--2---:R-:W2:Y:S02]  /*4110*/  FENCE.VIEW.ASYNC.S ;  /* 0x00000000000073c6 */ /* 0x004ea40000000000 */
[----:B--2---:R-:W-:Y:S06]  /*4120*/  BAR.SYNC.DEFER_BLOCKING 0x2, 0x80 ;  /* 0x0082000000007b1d */ /* 0x004fec0000010000 */
[----:B------:R-:W-:Y:S05]  /*4130*/  @P2 BRA `(.L_x_69) ;  /* 0x0000000000442947 */ /* 0x000fea0003800000 */
[----:B------:R-:W-:Y:S01]  /*4140*/  UIADD3 UR10, UP0, UPT, UR8, 0x240, URZ ;  /* 0x00000240080a7890 */ /* 0x000fe2000ff1e0ff */
[----:B------:R-:W-:Y:S01]  /*4150*/  PLOP3.LUT P0, PT, PT, PT, PT, 0x80, 0x8 ;  /* 0x000000000008781c */ /* 0x000fe20003f0f070 */
[----:B------:R-:W-:Y:S01]  /*4160*/  IMAD R91, R61, 0x100, R91 ;  /* 0x000001003d5b7824 */ /* 0x000fe200078e025b */
[----:B-1----:R-:W-:Y:S01]  /*4170*/  IADD3 R4, PT, PT, R3, 0x400, RZ ;  /* 0x0000040003047810 */ /* 0x002fe20007ffe0ff */
[----:B------:R-:W-:-:S12]  /*4180*/  UIADD3.X UR11, UPT, UPT, URZ, UR9, URZ, UP0, !UPT ;  /* 0x00000009ff0b7290 */ /* 0x000fd800087fe4ff */
.L_x_70:
[----:B------:R-:W-:Y:S02]  /*4190*/  PLOP3.LUT P1, PT, P1, P0, PT, 0xf2, 0x2f ;  /* 0x00000000002f781c */ /* 0x000fe40000f21e72 */
[----:B------:R-:W-:-:S08]  /*41a0*/  @P0 R2UR P1, UR6, R86 ;  /* 0x00000000560602ca */ /* 0x000fd00000020000 */
[----:B------:R-:W-:Y:S02]  /*41b0*/  PLOP3.LUT P1, PT, P1, P0, PT, 0xf2, 0x2f ;  /* 0x00000000002f781c */ /* 0x000fe40000f21e72 */
[----:B------:R-:W-:-:S08]  /*41c0*/  @P0 R2UR.OR P1, UR5, R91 ;  /* 0x000000005b0502ca */ /* 0x000fd00000120000 */
[----:B------:R-:W-:Y:S02]  /*41d0*/  PLOP3.LUT P1, PT, P1, P0, PT, 0xf2, 0x2f ;  /* 0x00000000002f781c */ /* 0x000fe40000f21e72 */
[----:B------:R-:W-:-:S08]  /*41e0*/  @P0 R2UR.OR P1, UR4, R4 ;  /* 0x00000000040402ca */ /* 0x000fd00000120000 */
[----:B------:R-:W-:Y:S02]  /*41f0*/  @P0 PLOP3.LUT P0, PT, P1, PT, PT, 0x80, 0x8 ;  /* 0x000000000008081c */ /* 0x000fe40000f0f070 */
[----:B------:R-:W-:-:S03]  /*4200*/  PLOP3.LUT P1, PT, PT, PT, PT, 0x80, 0x8 ;  /* 0x000000000008781c */ /* 0x000fc60003f2f070 */
[----:B------:R1:W-:Y:S08]  /*4210*/  UTMASTG.2D [UR4], [UR10], desc[URZ] ;  /* 0x0000ff040a0073b5 */ /* 0x0003f00008009000 */
[----:B-1----:R-:W-:Y:S05]  /*4220*/  @P0 BRA.U.ANY `(.L_x_70) ;  /* 0xfffffffd00d80947 */ /* 0x002fea000393ffff */
[----:B------:R0:W-:Y:S01]  /*4230*/  UTMACMDFLUSH ;  /* 0x00000000000079b7 */ /* 0x0001e20000000000 */
[----:B------:R-:W-:-:S04]  /*4240*/  DEPBAR.LE SB0, 0x0 ;  /* 0x000080000000791a */ /* 0x000fc80000000000 */
.L_x_69:
[----:B------:R-:W-:Y:S01]  /*4250*/  FMUL R130, R100, -1.4426950216293334961 ;  /* 0xbfb8aa3b64827820 */ /* 0x000fe20000400000 */
[----:B------:R-:W-:Y:S01]  /*4260*/  FMUL R129, R101, -1.4426950216293334961 ;  /* 0xbfb8aa3b65817820 */ /* 0x000fe20000400000 */
[----:B------:R-:W-:Y:S01]  /*4270*/  FMUL R128, R102, -1.4426950216293334961 ;  /* 0xbfb8aa3b66807820 */ /* 0x000fe20000400000 */
[----:B------:R-:W-:Y:S01]  /*4280*/  FMUL R127, R103, -1.4426950216293334961 ;  /* 0xbfb8aa3b677f7820 */ /* 0x000fe20000400000 */
[----:B-1----:R-:W-:Y:S01]  /*4290*/  FMUL R20, R115, -1.4426950216293334961 ;  /* 0xbfb8aa3b73147820 */ /* 0x002fe20000400000 */
[----:B------:R-:W-:Y:S01]  /*42a0*/  FMUL R4, R35, -1.4426950216293334961 ;  /* 0xbfb8aa3b23047820 */ /* 0x000fe20000400000 */
[----:B------:R-:W-:Y:S01]  /*42b0*/  FMUL R126, R104, -1.4426950216293334961 ;  /* 0xbfb8aa3b687e7820 */ /* 0x000fe20000400000 */
[----:B------:R-:W-:Y:S01]  /*42c0*/  FMUL R21, R114, -1.4426950216293334961 ;  /* 0xbfb8aa3b72157820 */ /* 0x000fe20000400000 */
[----:B------:R-:W-:Y:S01]  /*42d0*/  FMUL R5, R34, -1.4426950216293334961 ;  /* 0xbfb8aa3b22057820 */ /* 0x000fe20000400000 */
[----:B------:R-:W-:Y:S01]  /*42e0*/  FMUL R125, R105, -1.4426950216293334961 ;  /* 0xbfb8aa3b697d7820 */ /* 0x000fe20000400000 */
[----:B------:R-:W-:Y:S01]  /*42f0*/  FMUL R22, R113, -1.4426950216293334961 ;  /* 0xbfb8aa3b71167820 */ /* 0x000fe20000400000 */
[----:B------:R-:W-:Y:S01]  /*4300*/  FMUL R6, R33, -1.4426950216293334961 ;  /* 0xbfb8aa3b21067820 */ /* 0x000fe20000400000 */
[----:B------:R-:W1:Y:S01]  /*4310*/  MUFU.EX2 R130, R130 ;  /* 0x0000008200827308 */ /* 0x000e620000000800 */
[----:B------:R-:W-:Y:S01]  /*4320*/  FMUL R124, R106, -1.4426950216293334961 ;  /* 0xbfb8aa3b6a7c7820 */ /* 0x000fe20000400000 */
[----:B------:R-:W-:Y:S01]  /*4330*/  FMUL R23, R112, -1.4426950216293334961 ;  /* 0xbfb8aa3b70177820 */ /* 0x000fe20000400000 */
[----:B------:R-:W-:Y:S01]  /*4340*/  FMUL R7, R32, -1.4426950216293334961 ;  /* 0xbfb8aa3b20077820 */ /* 0x000fe20000400000 */
[----:B------:R-:W-:Y:S01]  /*4350*/  FMUL R123, R107, -1.4426950216293334961 ;  /* 0xbfb8aa3b6b7b7820 */ /* 0x000fe20000400000 */
[----:B------:R-:W-:Y:S01]  /*4360*/  FMUL R11, R28, -1.4426950216293334961 ;  /* 0xbfb8aa3b1c0b7820 */ /* 0x000fe20000400000 */
[----:B------:R-:W-:Y:S01]  /*4370*/  FMUL R122, R108, -1.4426950216293334961 ;  /* 0xbfb8aa3b6c7a7820 */ /* 0x000fe20000400000 */
[----:B------:R-:W-:Y:S01]  /*4380*/  FMUL R121, R109, -1.4426950216293334961 ;  /* 0xbfb8aa3b6d797820 */ /* 0x000fe20000400000 */
[----:B------:R-:W2:Y:S01]  /*4390*/  MUFU.EX2 R129, R129 ;  /* 0x0000008100817308 */ /* 0x000ea20000000800 */
[----:B------:R-:W-:Y:S01]  /*43a0*/  FMUL R8, R31, -1.4426950216293334961 ;  /* 0xbfb8aa3b1f087820 */ /* 0x000fe20000400000 */
[----:B------:R-:W-:Y:S01]  /*43b0*/  FMUL R120, R110, -1.4426950216293334961 ;  /* 0xbfb8aa3b6e787820 */ /* 0x000fe20000400000 */
[----:B------:R-:W-:Y:S01]  /*43c0*/  FMUL R13, R26, -1.4426950216293334961 ;  /* 0xbfb8aa3b1a0d7820 */ /* 0x000fe20000400000 */
[----:B------:R-:W-:Y:S01]  /*43d0*/  FMUL R9, R30, -1.4426950216293334961 ;  /* 0xbfb8aa3b1e097820 */ /* 0x000fe20000400000 */
[----:B------:R-:W-:Y:S01]  /*43e0*/  FMUL R91, R111, -1.4426950216293334961 ;  /* 0xbfb8aa3b6f5b7820 */ /* 0x000fe20000400000 */
[----:B------:R-:W-:Y:S01]  /*43f0*/  FMUL R17, R118, -1.4426950216293334961 ;  /* 0xbfb8aa3b76117820 */ /* 0x000fe20000400000 */
[----:B------:R-:W-:Y:S01]  /*4400*/  FMUL R19, R116, -1.4426950216293334961 ;  /* 0xbfb8aa3b74137820 */ /* 0x000fe20000400000 */
[----:B------:R-:W3:Y:S01]  /*4410*/  MUFU.EX2 R128, R128 ;  /* 0x0000008000807308 */ /* 0x000ee20000000800 */
[----:B------:R-:W-:Y:S01]  /*4420*/  FMUL R12, R27, -1.4426950216293334961 ;  /* 0xbfb8aa3b1b0c7820 */ /* 0x000fe20000400000 */
[----:B------:R-:W-:Y:S01]  /*4430*/  FMUL R10, R29, -1.4426950216293334961 ;  /* 0xbfb8aa3b1d0a7820 */ /* 0x000fe20000400000 */
[----:B------:R-:W-:Y:S01]  /*4440*/  FMUL R15, R24, -1.4426950216293334961 ;  /* 0xbfb8aa3b180f7820 */ /* 0x000fe20000400000 */
[----:B------:R-:W-:Y:S01]  /*4450*/  FMUL R14, R25, -1.4426950216293334961 ;  /* 0xbfb8aa3b190e7820 */ /* 0x000fe20000400000 */
[----:B-1----:R-:W-:Y:S01]  /*4460*/  FADD R131, R130, 1 ;  /* 0x3f80000082837421 */ /* 0x002fe20000000000 */
[----:B------:R-:W-:Y:S01]  /*4470*/  FMUL R16, R119, -1.4426950216293334961 ;  /* 0xbfb8aa3b77107820 */ /* 0x000fe20000400000 */
[----:B------:R-:W-:Y:S01]  /*4480*/  FMUL R18, R117, -1.4426950216293334961 ;  /* 0xbfb8aa3b75127820 */ /* 0x000fe20000400000 */
[----:B------:R-:W1:Y:S01]  /*4490*/  MUFU.EX2 R127, R127 ;  /* 0x0000007f007f7308 */ /* 0x000e620000000800 */
[----:B--2---:R-:W-:Y:S01]  /*44a0*/  FADD R130, R129, 1 ;  /* 0x3f80000081827421 */ /* 0x004fe20000000000 */
[----:B------:R-:W-:Y:S06]  /*44b0*/  BAR.SYNC.DEFER_BLOCKING 0x2, 0x80 ;  /* 0x0082000000007b1d */ /* 0x000fec0000010000 */
[----:B------:R-:W2:Y:S01]  /*44c0*/  MUFU.EX2 R20, R20 ;  /* 0x0000001400147308 */ /* 0x000ea20000000800 */
[----:B---3--:R-:W-:-:S07]  /*44d0*/  FADD R129, R128, 1 ;  /* 0x3f80000080817421 */ /* 0x008fce0000000000 */
[----:B------:R-:W3:Y:S01]  /*44e0*/  MUFU.EX2 R4, R4 ;  /* 0x0000000400047308 */ /* 0x000ee20000000800 */
[----:B-1----:R-:W-:-:S07]  /*44f0*/  FADD R128, R127, 1 ;  /* 0x3f8000007f807421 */ /* 0x002fce0000000000 */
[----:B------:R-:W1:Y:S01]  /*4500*/  MUFU.EX2 R126, R126 ;  /* 0x0000007e007e7308 */ /* 0x000e620000000800 */
[----:B--2---:R-:W-:-:S07]  /*4510*/  FADD R20, R20, 1 ;  /* 0x3f80000014147421 */ /* 0x004fce0000000000 */
        /* <DEDUP_REMOVED lines=48> */
[----:B------:R-:W2:Y:S01]  /*4820*/  MUFU.RCP R20, R20 ;  /* 0x0000001400147308 */ /* 0x000ea20000001000 */
[----:B---3--:R-:W-:-:S07]  /*4830*/  FADD R14, R14, 1 ;  /* 0x3f8000000e0e7421 */ /* 0x008fce0000000000 */
[----:B------:R-:W3:Y:S01]  /*4840*/  MUFU.RCP R4, R4 ;  /* 0x0000000400047308 */ /* 0x000ee20000001000 */
[----:B-1----:R-:W-:-:S07]  /*4850*/  FADD R16, R16, 1 ;  /* 0x3f80000010107421 */ /* 0x002fce0000000000 */
[----:B------:R-:W1:Y:S01]  /*4860*/  MUFU.RCP R21, R21 ;  /* 0x0000001500157308 */ /* 0x000e620000001000 */
[----:B--2---:R-:W-:-:S04]  /*4870*/  FMUL R20, R115, R20 ;  /* 0x0000001473147220 */ /* 0x004fc80000400000 */
[----:B------:R-:W-:-:S03]  /*4880*/  FMUL R20, R43, R20 ;  /* 0x000000142b147220 */ /* 0x000fc60000400000 */
[----:B------:R-:W2:Y:S01]  /*4890*/  MUFU.RCP R5, R5 ;  /* 0x0000000500057308 */ /* 0x000ea20000001000 */
[----:B---3--:R-:W-:-:S04]  /*48a0*/  FMUL R4, R35, R4 ;  /* 0x0000000423047220 */ /* 0x008fc80000400000 */
[----:B------:R-:W-:-:S03]  /*48b0*/  FMUL R4, R59, R4 ;  /* 0x000000043b047220 */ /* 0x000fc60000400000 */
[----:B------:R-:W3:Y:S01]  /*48c0*/  MUFU.RCP R22, R22 ;  /* 0x0000001600167308 */ /* 0x000ee20000001000 */
[----:B-1----:R-:W-:Y:S01]  /*48d0*/  FMUL R21, R114, R21 ;  /* 0x0000001572157220 */ /* 0x002fe20000400000 */
[----:B------:R-:W-:-:S03]  /*48e0*/  FMUL R4, R63, R4 ;  /* 0x000000043f047220 */ /* 0x000fc60000400000 */
[----:B------:R-:W-:-:S03]  /*48f0*/  FMUL R42, R42, R21 ;  /* 0x000000152a2a7220 */ /* 0x000fc60000400000 */
[----:B------:R-:W1:Y:S01]  /*4900*/  MUFU.RCP R6, R6 ;  /* 0x0000000600067308 */ /* 0x000e620000001000 */
[----:B--2---:R-:W-:Y:S01]  /*4910*/  FMUL R5, R34, R5 ;  /* 0x0000000522057220 */ /* 0x004fe20000400000 */
[----:B------:R-:W-:-:S03]  /*4920*/  FMUL R42, R63, R42 ;  /* 0x0000002a3f2a7220 */ /* 0x000fc60000400000 */
        /* <DEDUP_REMOVED lines=9> */
[----:B--2---:R-:W-:-:S04]  /*49c0*/  FMUL R23, R112, R23 ;  /* 0x0000001770177220 */ /* 0x004fc80000400000 */
[----:B------:R-:W-:-:S03]  /*49d0*/  FMUL R40, R40, R23 ;  /* 0x0000001728287220 */ /* 0x000fc60000400000 */
[----:B------:R-:W2:Y:S01]  /*49e0*/  MUFU.EX2 R18, R18 ;  /* 0x0000001200127308 */ /* 0x000ea20000000800 */
[----:B---3--:R-:W-:Y:S01]  /*49f0*/  FMUL R7, R32, R7 ;  /* 0x0000000720077220 */ /* 0x008fe20000400000 */
[----:B------:R-:W-:-:S03]  /*4a00*/  FMUL R40, R63, R40 ;  /* 0x000000283f287220 */ /* 0x000fc60000400000 */
[----:B------:R-:W-:Y:S01]  /*4a10*/  FMUL R56, R56, R7 ;  /* 0x0000000738387220 */ /* 0x000fe20000400000 */
[C---:B------:R-:W-:Y:S01]  /*4a20*/  FMUL R7, R63.reuse, R20 ;  /* 0x000000143f077220 */ /* 0x040fe20000400000 */
[----:B------:R-:W-:Y:S01]  /*4a30*/  FMUL R20, R63, R6 ;  /* 0x000000063f147220 */ /* 0x000fe20000400000 */
[----:B------:R-:W3:Y:S01]  /*4a40*/  MUFU.RCP R120, R91 ;  /* 0x0000005b00787308 */ /* 0x000ee20000001000 */
[----:B-1----:R-:W-:Y:S02]  /*4a50*/  FMUL R11, R28, R11 ;  /* 0x0000000b1c0b7220 */ /* 0x002fe40000400000 */
[----:B------:R-:W-:Y:S02]  /*4a60*/  FMNMX.NAN R6, |R7|, |R4|, !PT ;  /* 0x4000000407067209 */ /* 0x000fe40007820200 */
[----:B------:R-:W-:Y:S01]  /*4a70*/  FMUL R52, R52, R11 ;  /* 0x0000000b34347220 */ /* 0x000fe20000400000 */
[----:B------:R-:W-:Y:S01]  /*4a80*/  FMUL R11, R63, R58 ;  /* 0x0000003a3f0b7220 */ /* 0x000fe20000400000 */
[----:B------:R-:W-:Y:S01]  /*4a90*/  F2FP.SATFINITE.E2M1.F32.PACK_AB_MERGE_C R7, R7, R42, RZ ;  /* 0x0000002a0707723e */ /* 0x000fe200042070ff */
[----:B------:R-:W1:Y:S01]  /*4aa0*/  MUFU.RCP R8, R8 ;  /* 0x0000000800087308 */ /* 0x000e620000001000 */
[----:B--2---:R-:W-:Y:S01]  /*4ab0*/  FADD R18, R18, 1 ;  /* 0x3f80000012127421 */ /* 0x004fe20000000000 */
[----:B------:R-:W-:Y:S01]  /*4ac0*/  FMUL R21, R63, R52 ;  /* 0x000000343f157220 */ /* 0x000fe20000400000 */
[----:B------:R-:W-:-:S02]  /*4ad0*/  F2FP.SATFINITE.E2M1.F32.PACK_AB_MERGE_C R4, R4, R11, RZ ;  /* 0x0000000b0404723e */ /* 0x000fc400042070ff */
[----:B------:R-:W-:Y:S02]  /*4ae0*/  PRMT R7, R7, 0x7054, RZ ;  /* 0x0000705407077816 */ /* 0x000fe400000000ff */
[----:B------:R-:W-:Y:S01]  /*4af0*/  PRMT R4, R4, 0x7054, RZ ;  /* 0x0000705404047816 */ /* 0x000fe200000000ff */
        /* <DEDUP_REMOVED lines=10> */
[----:B------:R-:W2:Y:S01]  /*4ba0*/  MUFU.RCP R17, R17 ;  /* 0x0000001100117308 */ /* 0x000ea20000001000 */
[----:B---3--:R-:W-:-:S04]  /*4bb0*/  FMUL R13, R26, R13 ;  /* 0x0000000d1a0d7220 */ /* 0x008fc80000400000 */
[----:B------:R-:W-:Y:S01]  /*4bc0*/  FMUL R50, R50, R13 ;  /* 0x0000000d32327220 */ /* 0x000fe20000400000 */
[C---:B------:R-:W-:Y:S02]  /*4bd0*/  FMUL R13, R63.reuse, R56 ;  /* 0x000000383f0d7220 */ /* 0x040fe40000400000 */
[----:B------:R-:W3:Y:S01]  /*4be0*/  MUFU.RCP R19, R19 ;  /* 0x0000001300137308 */ /* 0x000ee20000001000 */
[----:B-1----:R-:W-:Y:S01]  /*4bf0*/  FMUL R9, R30, R9 ;  /* 0x000000091e097220 */ /* 0x002fe20000400000 */
[----:B------:R-:W-:-:S03]  /*4c00*/  FMUL R50, R63, R50 ;  /* 0x000000323f327220 */ /* 0x000fc60000400000 */
[----:B------:R-:W-:Y:S01]  /*4c10*/  FMUL R54, R54, R9 ;  /* 0x0000000936367220 */ /* 0x000fe20000400000 */
[----:B------:R-:W-:Y:S02]  /*4c20*/  FMNMX.NAN R9, |R42|, |R11|, !PT ;  /* 0x4000000b2a097209 */ /* 0x000fe40007820200 */
[----:B------:R-:W1:Y:S01]  /*4c30*/  MUFU.RCP R124, R124 ;  /* 0x0000007c007c7308 */ /* 0x000e620000001000 */
[----:B--2---:R-:W-:Y:S01]  /*4c40*/  FMUL R17, R118, R17 ;  /* 0x0000001176117220 */ /* 0x004fe20000400000 */
[----:B------:R-:W-:Y:S01]  /*4c50*/  FMNMX.NAN R11, |R5|, |R20|, !PT ;  /* 0x40000014050b7209 */ /* 0x000fe20007820200 */
[----:B------:R-:W-:Y:S01]  /*4c60*/  FMUL R54, R63, R54 ;  /* 0x000000363f367220 */ /* 0x000fe20000400000 */
[----:B------:R-:W-:Y:S01]  /*4c70*/  F2FP.SATFINITE.E2M1.F32.PACK_AB_MERGE_C R5, R5, R40, RZ ;  /* 0x000000280505723e */ /* 0x000fe200042070ff */
[----:B------:R-:W-:Y:S01]  /*4c80*/  FMUL R46, R46, R17 ;  /* 0x000000112e2e7220 */ /* 0x000fe20000400000 */
[C---:B------:R-:W-:Y:S01]  /*4c90*/  FMUL R17, R63.reuse, R8 ;  /* 0x000000083f117220 */ /* 0x040fe20000400000 */
[----:B------:R-:W-:Y:S01]  /*4ca0*/  FMNMX.NAN R40, |R40|, |R13|, !PT ;  /* 0x4000000d28287209 */ /* 0x000fe20007820200 */
[----:B------:R-:W2:Y:S01]  /*4cb0*/  MUFU.RCP R12, R12 ;  /* 0x0000000c000c7308 */ /* 0x000ea20000001000 */
[----:B---3--:R-:W-:Y:S01]  /*4cc0*/  FMUL R19, R116, R19 ;  /* 0x0000001374137220 */ /* 0x008fe20000400000 */
[----:B------:R-:W-:Y:S01]  /*4cd0*/  F2FP.SATFINITE.E2M1.F32.PACK_AB_MERGE_C R13, R20, R13, RZ ;  /* 0x0000000d140d723e */ /* 0x000fe200042070ff */
[C---:B------:R-:W-:Y:S01]  /*4ce0*/  FMUL R46, R63.reuse, R46 ;  /* 0x0000002e3f2e7220 */ /* 0x040fe20000400000 */
[----:B------:R-:W-:Y:S01]  /*4cf0*/  FMNMX.NAN R20, |R120|, |R17|, !PT ;  /* 0x4000001178147209 */ /* 0x000fe20007820200 */
[----:B------:R-:W-:Y:S01]  /*4d00*/  FMUL R44, R44, R19 ;  /* 0x000000132c2c7220 */ /* 0x000fe20000400000 */
[----:B------:R-:W-:Y:S01]  /*4d10*/  FMUL R19, R63, R38 ;  /* 0x000000263f137220 */ /* 0x000fe20000400000 */
[----:B------:R-:W-:Y:S01]  /*4d20*/  PRMT R13, R13, 0x7604, RZ ;  /* 0x000076040d0d7816 */ /* 0x000fe200000000ff */
[----:B------:R-:W3:Y:S01]  /*4d30*/  MUFU.RCP R127, R127 ;  /* 0x0000007f007f7308 */ /* 0x000ee20000001000 */
[----:B-1----:R-:W-:Y:S01]  /*4d40*/  FMUL R124, R107, R124 ;  /* 0x0000007c6b7c7220 */ /* 0x002fe20000400000 */
[----:B------:R-:W-:Y:S01]  /*4d50*/  FMUL R44, R63, R44 ;  /* 0x0000002c3f2c7220 */ /* 0x000fe20000400000 */
[----:B------:R-:W-:-:S02]  /*4d60*/  F2FP.SATFINITE.E2M1.F32.PACK_AB_MERGE_C R120, R120, R19, RZ ;  /* 0x000000137878723e */ /* 0x000fc400042070ff */
[----:B------:R-:W-:Y:S01]  /*4d70*/  FMUL R124, R99, R124 ;  /* 0x0000007c637c7220 */ /* 0x000fe20000400000 */
[----:B------:R-:W-:Y:S02]  /*4d80*/  FMNMX.NAN R8, |R19|, |R54|, !PT ;  /* 0x4000003613087209 */ /* 0x000fe40007820200 */
[----:B------:R-:W1:Y:S01]  /*4d90*/  MUFU.RCP R126, R126 ;  /* 0x0000007e007e7308 */ /* 0x000e620000001000 */
[----:B--2---:R-:W-:Y:S01]  /*4da0*/  FMUL R12, R27, R12 ;  /* 0x0000000c1b0c7220 */ /* 0x004fe20000400000 */
[----:B------:R-:W-:Y:S01]  /*4db0*/  FMUL R23, R63, R124 ;  /* 0x0000007c3f177220 */ /* 0x000fe20000400000 */
[----:B------:R-:W-:Y:S02]  /*4dc0*/  LOP3.LUT R4, R13, R4, RZ, 0xfc, !PT ;  /* 0x000000040d047212 */ /* 0x000fe400078efcff */
[----:B------:R-:W-:Y:S01]  /*4dd0*/  FMUL R12, R51, R12 ;  /* 0x0000000c330c7220 */ /* 0x000fe20000400000 */
[----:B------:R-:W-:Y:S02]  /*4de0*/  F2FP.SATFINITE.E2M1.F32.PACK_AB_MERGE_C R17, R17, R54, RZ ;  /* 0x000000361111723e */ /* 0x000fe400042070ff */
        /* <DEDUP_REMOVED lines=12> */
[----:B---3--:R-:W-:Y:S01]  /*4eb0*/  FMUL R122, R109, R122 ;  /* 0x0000007a6d7a7220 */ /* 0x008fe20000400000 */
[----:B------:R-:W-:-:S03]  /*4ec0*/  FMUL R98, R63, R98 ;  /* 0x000000623f627220 */ /* 0x000fc60000400000 */
[----:B------:R-:W-:Y:S02]  /*4ed0*/  FMUL R122, R37, R122 ;  /* 0x0000007a257a7220 */ /* 0x000fe40000400000 */
[----:B------:R-:W-:Y:S01]  /*4ee0*/  FMNMX3.NAN R9, |R98|, |R50|, R9, !PT ;  /* 0x4000003262097276 */ /* 0x000fe20007820209 */
[----:B------:R-:W3:Y:S01]  /*4ef0*/  MUFU.RCP R15, R15 ;  /* 0x0000000f000f7308 */ /* 0x000ee20000001000 */
[----:B-1----:R-:W-:-:S04]  /*4f00*/  FMUL R10, R29, R10 ;  /* 0x0000000a1d0a7220 */ /* 0x002fc80000400000 */
        /* <DEDUP_REMOVED lines=8> */
[----:B------:R-:W-:Y:S01]  /*4f90*/  FMUL R48, R48, R15 ;  /* 0x0000000f30307220 */ /* 0x000fe20000400000 */
[----:B------:R-:W-:Y:S02]  /*4fa0*/  FMUL R15, R63, R122 ;  /* 0x0000007a3f0f7220 */ /* 0x000fe40000400000 */
[----:B------:R-:W3:Y:S01]  /*4fb0*/  MUFU.RCP R128, R128 ;  /* 0x0000008000807308 */ /* 0x000ee20000001000 */
[----:B-1----:R-:W-:Y:S01]  /*4fc0*/  FMUL R14, R25, R14 ;  /* 0x0000000e190e7220 */ /* 0x002fe20000400000 */
[C---:B------:R-:W-:Y:S01]  /*4fd0*/  FMUL R25, R63.reuse, R12 ;  /* 0x0000000c3f197220 */ /* 0x040fe20000400000 */
[----:B------:R-:W-:Y:S01]  /*4fe0*/  FMUL R48, R63, R48 ;  /* 0x000000303f307220 */ /* 0x000fe20000400000 */
[----:B------:R-:W-:Y:S01]  /*4ff0*/  FMNMX.NAN R10, |R15|, |R22|, !PT ;  /* 0x400000160f0a7209 */ /* 0x000fe20007820200 */
[----:B------:R-:W-:Y:S01]  /*5000*/  FMUL R14, R49, R14 ;  /* 0x0000000e310e7220 */ /* 0x000fe20000400000 */
[----:B------:R-:W-:Y:S02]  /*5010*/  F2FP.SATFINITE.E2M1.F32.PACK_AB_MERGE_C R15, R15, R36, RZ ;  /* 0x000000240f0f723e */ /* 0x000fe400042070ff */
[----:B------:R-:W1:Y:S01]  /*5020*/  MUFU.RCP R16, R16 ;  /* 0x0000001000107308 */ /* 0x000e620000001000 */
[----:B--2---:R-:W-:Y:S01]  /*5030*/  FMUL R129, R102, R129 ;  /* 0x0000008166817220 */ /* 0x004fe20000400000 */
[----:B------:R-:W-:Y:S01]  /*5040*/  FMUL R27, R63, R14 ;  /* 0x0000000e3f1b7220 */ /* 0x000fe20000400000 */
[----:B------:R-:W-:-:S02]  /*5050*/  FMNMX3.NAN R12, |R23|, |R25|, R6, !PT ;  /* 0x40000019170c7276 */ /* 0x000fc40007820206 */
[----:B------:R-:W-:Y:S01]  /*5060*/  FMUL R94, R94, R129 ;  /* 0x000000815e5e7220 */ /* 0x000fe20000400000 */
[----:B------:R-:W-:Y:S02]  /*5070*/  F2FP.SATFINITE.E2M1.F32.PACK_AB_MERGE_C R23, R23, R98, RZ ;  /* 0x000000621717723e */ /* 0x000fe400042070ff */
[----:B------:R-:W2:Y:S01]  /*5080*/  MUFU.RCP R131, R131 ;  /* 0x0000008300837308 */ /* 0x000ea20000001000 */
[----:B---3--:R-:W-:Y:S01]  /*5090*/  FMUL R128, R103, R128 ;  /* 0x0000008067807220 */ /* 0x008fe20000400000 */
[----:B------:R-:W-:Y:S01]  /*50a0*/  F2FP.SATFINITE.E2M1.F32.PACK_AB_MERGE_C R6, R126, R19, RZ ;  /* 0x000000137e06723e */ /* 0x000fe200042070ff */
[----:B------:R-:W-:Y:S01]  /*50b0*/  FMUL R13, R63, R94 ;  /* 0x0000005e3f0d7220 */ /* 0x000fe20000400000 */
[----:B------:R-:W-:Y:S01]  /*50c0*/  F2FP.SATFINITE.E2M1.F32.PACK_AB_MERGE_C R25, R25, R50, RZ ;  /* 0x000000321919723e */ /* 0x000fe200042070ff */
[----:B------:R-:W-:Y:S01]  /*50d0*/  FMUL R128, R95, R128 ;  /* 0x000000805f807220 */ /* 0x000fe20000400000 */
[----:B------:R-:W-:Y:S02]  /*50e0*/  F2FP.SATFINITE.E2M1.F32.PACK_AB_MERGE_C R14, R27, R48, RZ ;  /* 0x000000301b0e723e */ /* 0x000fe400042070ff */
[----:B------:R-:W3:Y:S01]  /*50f0*/  MUFU.RCP R130, R130 ;  /* 0x0000008200827308 */ /* 0x000ee20000001000 */
[----:B-1----:R-:W-:Y:S01]  /*5100*/  FMUL R16, R119, R16 ;  /* 0x0000001077107220 */ /* 0x002fe20000400000 */
[-C--:B------:R-:W-:Y:S01]  /*5110*/  FMNMX.NAN R36, |R36|, |R21|.reuse, !PT ;  /* 0x4000001524247209 */ /* 0x080fe20007820200 */
[----:B------:R-:W-:Y:S01]  /*5120*/  FMUL R128, R63, R128 ;  /* 0x000000803f807220 */ /* 0x000fe20000400000 */
[----:B------:R-:W-:Y:S01]  /*5130*/  F2FP.SATFINITE.E2M1.F32.PACK_AB_MERGE_C R21, R22, R21, RZ ;  /* 0x000000151615723e */ /* 0x000fe200042070ff */
[----:B------:R-:W-:Y:S01]  /*5140*/  FMUL R16, R47, R16 ;  /* 0x000000102f107220 */ /* 0x000fe20000400000 */
[----:B------:R-:W-:-:S02]  /*5150*/  PRMT R23, R23, 0x7054, RZ ;  /* 0x0000705417177816 */ /* 0x000fc400000000ff */
[----:B------:R-:W1:Y:S01]  /*5160*/  MUFU.RCP R18, R18 ;  /* 0x0000001200127308 */ /* 0x000e620000001000 */
[----:B--2---:R-:W-:Y:S01]  /*5170*/  FMUL R131, R100, R131 ;  /* 0x0000008364837220 */ /* 0x004fe20000400000 */
[----:B------:R-:W-:Y:S02]  /*5180*/  PRMT R6, R6, 0x7604, RZ ;  /* 0x0000760406067816 */ /* 0x000fe400000000ff */
[----:B------:R-:W-:Y:S01]  /*5190*/  PRMT R22, R5, 0x7604, RZ ;  /* 0x0000760405167816 */ /* 0x000fe200000000ff */
[----:B------:R-:W-:Y:S01]  /*51a0*/  FMUL R92, R92, R131 ;  /* 0x000000835c5c7220 */ /* 0x000fe20000400000 */
[----:B------:R-:W-:Y:S01]  /*51b0*/  PRMT R25, R25, 0x7054, RZ ;  /* 0x0000705419197816 */ /* 0x000fe200000000ff */
[----:B------:R-:W-:Y:S01]  /*51c0*/  FMUL R5, R63, R16 ;  /* 0x000000103f057220 */ /* 0x000fe20000400000 */
[----:B------:R-:W-:Y:S01]  /*51d0*/  PRMT R14, R14, 0x7604, RZ ;  /* 0x000076040e0e7816 */ /* 0x000fe200000000ff */
[----:B---3--:R-:W-:Y:S01]  /*51e0*/  FMUL R130, R101, R130 ;  /* 0x0000008265827220 */ /* 0x008fe20000400000 */
[----:B------:R-:W-:Y:S01]  /*51f0*/  LOP3.LUT R6, R6, R23, RZ, 0xfc, !PT ;  /* 0x0000001706067212 */ /* 0x000fe200078efcff */
[----:B------:R-:W-:Y:S01]  /*5200*/  FMUL R23, R63, R92 ;  /* 0x0000005c3f177220 */ /* 0x000fe20000400000 */
[----:B------:R-:W-:Y:S01]  /*5210*/  LOP3.LUT R14, R14, R25, RZ, 0xfc, !PT ;  /* 0x000000190e0e7212 */ /* 0x000fe200078efcff */
[----:B------:R-:W-:Y:S01]  /*5220*/  FMUL R130, R93, R130 ;  /* 0x000000825d827220 */ /* 0x000fe20000400000 */
[----:B------:R-:W-:-:S02]  /*5230*/  F2FP.SATFINITE.E2M1.F32.PACK_AB_MERGE_C R31, R128, R13, RZ ;  /* 0x0000000d801f723e */ /* 0x000fc400042070ff */
[----:B------:R-:W-:Y:S01]  /*5240*/  LOP3.LUT R7, R22, R7, RZ, 0xfc, !PT ;  /* 0x0000000716077212 */ /* 0x000fe200078efcff */
[----:B-1----:R-:W-:Y:S01]  /*5250*/  FMUL R18, R117, R18 ;  /* 0x0000001275127220 */ /* 0x002fe20000400000 */
[----:B------:R-:W-:Y:S01]  /*5260*/  FMUL R130, R63, R130 ;  /* 0x000000823f827220 */ /* 0x000fe20000400000 */
[----:B------:R-:W-:Y:S02]  /*5270*/  FMNMX3.NAN R25, |R128|, |R5|, R20, !PT ;  /* 0x4000000580197276 */ /* 0x000fe40007820214 */
[----:B------:R-:W-:Y:S01]  /*5280*/  FMUL R18, R45, R18 ;  /* 0x000000122d127220 */ /* 0x000fe20000400000 */
[----:B------:R-:W-:Y:S02]  /*5290*/  F2FP.SATFINITE.E2M1.F32.PACK_AB_MERGE_C R5, R5, R46, RZ ;  /* 0x0000002e0505723e */ /* 0x000fe400042070ff */
[----:B------:R-:W-:Y:S01]  /*52a0*/  LOP3.LUT R6, R6, 0xff, R31, 0xf8, !PT ;  /* 0x000000ff06067812 */ /* 0x000fe200078ef81f */
[----:B------:R-:W-:Y:S01]  /*52b0*/  FMUL R29, R63, R18 ;  /* 0x000000123f1d7220 */ /* 0x000fe20000400000 */
[----:B------:R-:W-:-:S02]  /*52c0*/  LOP3.LUT R120, R7, 0xff, R120, 0xf8, !PT ;  /* 0x000000ff07787812 */ /* 0x000fc400078ef878 */
[----:B------:R-:W-:Y:S02]  /*52d0*/  F2FP.SATFINITE.E2M1.F32.PACK_AB_MERGE_C R31, R130, R23, RZ ;  /* 0x00000017821f723e */ /* 0x000fe400042070ff */
[----:B------:R-:W-:Y:S02]  /*52e0*/  LOP3.LUT R14, R14, 0xff, R5, 0xf8, !PT ;  /* 0x000000ff0e0e7812 */ /* 0x000fe400078ef805 */
[----:B------:R-:W-:Y:S02]  /*52f0*/  F2FP.SATFINITE.E2M1.F32.PACK_AB_MERGE_C R7, R29, R44, RZ ;  /* 0x0000002c1d07723e */ /* 0x000fe400042070ff */
[----:B------:R-:W-:Y:S02]  /*5300*/  LOP3.LUT R16, R4, 0xff, R17, 0xf8, !PT ;  /* 0x000000ff04107812 */ /* 0x000fe400078ef811 */
[----:B------:R-:W-:Y:S02]  /*5310*/  PRMT R4, R31, 0x6540, R6 ;  /* 0x000065401f047816 */ /* 0x000fe40000000006 */
[----:B------:R-:W-:-:S02]  /*5320*/  PRMT R6, R7, 0x6540, R14 ;  /* 0x0000654007067816 */ /* 0x000fc4000000000e */
[----:B------:R-:W-:Y:S02]  /*5330*/  PRMT R5, R15, 0x6540, R120 ;  /* 0x000065400f057816 */ /* 0x000fe40000000078 */
[----:B------:R-:W-:Y:S02]  /*5340*/  PRMT R7, R21, 0x6540, R16 ;  /* 0x0000654015077816 */ /* 0x000fe40000000010 */
[----:B------:R-:W-:Y:S02]  /*5350*/  FMNMX3.NAN R8, |R13|, |R46|, R8, !PT ;  /* 0x4000002e0d087276 */ /* 0x000fe40007820208 */
[----:B------:R-:W-:Y:S01]  /*5360*/  FMNMX3.NAN R11, |R126|, |R27|, R11, !PT ;  /* 0x4000001b7e0b7276 */ /* 0x000fe2000782020b */
[----:B------:R1:W-:Y:S01]  /*5370*/  STS.128 [R71+0x4400], R4 ;  /* 0x0044000447007388 */ /* 0x0003e20000000c00 */
[----:B------:R-:W-:Y:S02]  /*5380*/  FMNMX3.NAN R10, |R130|, |R29|, R10, !PT ;  /* 0x4000001d820a7276 */ /* 0x000fe4000782020a */
[----:B------:R-:W-:Y:S01]  /*5390*/  FMNMX3.NAN R40, |R19|, |R48|, R40, !PT ;  /* 0x4000003013287276 */ /* 0x000fe20007820228 */
[----:B------:R2:W-:Y:S06]  /*53a0*/  MEMBAR.ALL.CTA ;  /* 0x0000000000007992 */ /* 0x0005ec0000008000 */
[----:B--2---:R-:W2:Y:S01]  /*53b0*/  FENCE.VIEW.ASYNC.S ;  /* 0x00000000000073c6 */ /* 0x004ea20000000000 */
[----:B------:R-:W-:-:S02]  /*53c0*/  FMNMX3.NAN R23, |R23|, |R44|, R36, !PT ;  /* 0x4000002c17177276 */ /* 0x000fc40007820224 */
[----:B------:R-:W-:Y:S02]  /*53d0*/  FMNMX.NAN R12, R12, R25, !PT ;  /* 0x000000190c0c7209 */ /* 0x000fe40007820000 */
[----:B------:R-:W-:Y:S02]  /*53e0*/  FMNMX.NAN R8, R9, R8, !PT ;  /* 0x0000000809087209 */ /* 0x000fe40007820000 */
[----:B------:R-:W-:Y:S02]  /*53f0*/  FMNMX3.NAN R10, R10, R11, R12, !PT ;  /* 0x0000000b0a0a7276 */ /* 0x000fe4000782000c */
[----:B------:R-:W-:-:S04]  /*5400*/  FMNMX3.NAN R23, R23, R40, R8, !PT ;  /* 0x0000002817177276 */ /* 0x000fc80007820008 */
[----:B------:R-:W-:-:S04]  /*5410*/  FMNMX3.NAN R23, R23, R10, RZ, !PT ;  /* 0x0000000a17177276 */ /* 0x000fc800078200ff */
[----:B------:R-:W-:Y:S01]  /*5420*/  FMNMX R90, R23, R90, !PT ;  /* 0x0000005a175a7209 */ /* 0x000fe20007800000 */
[----:B--2---:R-:W-:Y:S06]  /*5430*/  BAR.SYNC.DEFER_BLOCKING 0x2, 0x80 ;  /* 0x0082000000007b1d */ /* 0x004fec0000010000 */
[----:B-1----:R-:W-:Y:S05]  /*5440*/  @P2 BRA `(.L_x_71) ;  /* 0x0000000000442947 */ /* 0x002fea0003800000 */
[----:B------:R-:W-:Y:S01]  /*5450*/  IMAD R60, R61, 0x4, R60 ;  /* 0x000000043d3c7824 */ /* 0x000fe200078e023c */
[----:B------:R-:W-:Y:S01]  /*5460*/  UIADD3 UR10, UP0, UPT, UR8, 0x2c0, URZ ;  /* 0x000002c0080a7890 */ /* 0x000fe2000ff1e0ff */
[----:B------:R-:W-:Y:S02]  /*5470*/  PLOP3.LUT P0, PT, PT, PT, PT, 0x80, 0x8 ;  /* 0x000000000008781c */ /* 0x000fe40003f0f070 */
[----:B------:R-:W-:Y:S01]  /*5480*/  IADD3 R4, PT, PT, R3, 0x4400, RZ ;  /* 0x0000440003047810 */ /* 0x000fe20007ffe0ff */
[----:B------:R-:W-:Y:S01]  /*5490*/  IMAD.SHL.U32 R60, R60, 0x20, RZ ;  /* 0x000000203c3c7824 */ /* 0x000fe200078e00ff */
[----:B------:R-:W-:-:S12]  /*54a0*/  UIADD3.X UR11, UPT, UPT, URZ, UR9, URZ, UP0, !UPT ;  /* 0x00000009ff0b7290 */ /* 0x000fd800087fe4ff */
.L_x_72:
        /* <DEDUP_REMOVED lines=10> */
[----:B------:R0:W-:Y:S02]  /*5550*/  UTMACMDFLUSH ;  /* 0x00000000000079b7 */ /* 0x0001e40000000000 */
.L_x_71:
[----:B------:R-:W-:Y:S01]  /*5560*/  BAR.SYNC.DEFER_BLOCKING 0x2, 0x80 ;  /* 0x0082000000007b1d */ /* 0x000fe20000010000 */
[----:B------:R-:W-:Y:S02]  /*5570*/  IADD3 R88, PT, PT, R88, 0x1, RZ ;  /* 0x0000000158587810 */ /* 0x000fe40007ffe0ff */
[----:B------:R-:W-:-:S03]  /*5580*/  IADD3 R89, PT, PT, R89, -0x1, RZ ;  /* 0xffffffff59597810 */ /* 0x000fc60007ffe0ff */
[----:B------:R-:W-:Y:S05]  /*5590*/  @!P3 BRA `(.L_x_73) ;  /* 0xffffffe000e0b947 */ /* 0x000fea000383ffff */
[-C--:B------:R-:W-:Y:S01]  /*55a0*/  LEA R5, R72, R3.reuse, 0x3 ;  /* 0x0000000348057211 */ /* 0x080fe200078e18ff */
[----:B------:R-:W-:Y:S01]  /*55b0*/  BSSY B0, `(.L_x_74) ;  /* 0x0000005000007945 */ /* 0x000fe20003800000 */
[----:B------:R-:W-:Y:S02]  /*55c0*/  SHF.L.U32 R6, R70, 0x1f, RZ ;  /* 0x0000001f46067819 */ /* 0x000fe400000006ff */
[----:B------:R-:W-:Y:S02]  /*55d0*/  LEA R63, R72, R3, 0x4 ;  /* 0x00000003483f7211 */ /* 0x000fe400078e20ff */
[----:B------:R-:W1:Y:S02]  /*55e0*/  SYNCS.PHASECHK.TRANS64.TRYWAIT P0, [R5+URZ+0x60], R6 ;  /* 0x00006006050075a7 */ /* 0x000e6400080011ff */
[----:B-1----:R-:W-:Y:S05]  /*55f0*/  @!P0 BRA `(.L_x_75) ;  /* 0x0000000c00448947 */ /* 0x002fea0003800000 */
.L_x_111:
[----:B------:R-:W-:Y:S05]  /*5600*/  BSYNC B0 ;  /* 0x0000000000007941 */ /* 0x000fea0003800000 */
.L_x_74:
[----:B------:R-:W2:Y:S01]  /*5610*/  LDS.128 R60, [R63+0x30810] ;  /* 0x030810003f3c7984 */ /* 0x000ea20000000c00 */
[----:B------:R-:W-:Y:S01]  /*5620*/  CREDUX.MAXABS.F32.NAN UR4, R90 ;  /* 0x000000005a0472cc */ /* 0x000fe20000006400 */
[----:B------:R-:W-:Y:S01]  /*5630*/  BSSY.RECONVERGENT B0, `(.L_x_76) ;  /* 0x0000015000007945 */ /* 0x000fe20003800200 */
[----:B------:R-:W-:Y:S01]  /*5640*/  ISETP.NE.AND P0, PT, R67, RZ, PT ;  /* 0x000000ff4300720c */ /* 0x000fe20003f05270 */
[----:B------:R3:W-:Y:S06]  /*5650*/  MEMBAR.ALL.CTA ;  /* 0x0000000000007992 */ /* 0x0007ec0000008000 */
[----:B---3--:R-:W3:Y:S01]  /*5660*/  FENCE.VIEW.ASYNC.S ;  /* 0x00000000000073c6 */ /* 0x008ee20000000000 */
[----:B------:R-:W-:-:S03]  /*5670*/  VIADD R72, R72, 0x1 ;  /* 0x0000000148487836 */ /* 0x000fc60000000000 */
[----:B-1----:R-:W-:Y:S01]  /*5680*/  IMAD.U32 R7, RZ, RZ, UR4 ;  /* 0x00000004ff077e24 */ /* 0x002fe2000f8e00ff */
[----:B---3--:R1:W-:Y:S04]  /*5690*/  SYNCS.ARRIVE.TRANS64.ART0 RZ, [R5+URZ+0x70], R0 ;  /* 0x0000700005ff79a7 */ /* 0x0083e800085000ff */
[----:B------:R1:W-:Y:S01]  /*56a0*/  @!P0 STS [R82+0x30800], R7 ;  /* 0x0308000752008388 */ /* 0x0003e20000000800 */
[----:B------:R-:W-:Y:S01]  /*56b0*/  BAR.SYNC.DEFER_BLOCKING 0x2, 0x80 ;  /* 0x0082000000007b1d */ /* 0x000fe20000010000 */
[----:B------:R-:W-:-:S13]  /*56c0*/  LOP3.LUT P0, RZ, R84, R67, RZ, 0xfc, !PT ;  /* 0x0000004354ff7212 */ /* 0x000fda000780fcff */
[----:B------:R-:W-:Y:S05]  /*56d0*/  @P0 BRA `(.L_x_77) ;  /* 0x0000000000280947 */ /* 0x000fea0003800000 */
[----:B------:R-:W-:Y:S01]  /*56e0*/  IMAD.U32 R2, RZ, RZ, UR7 ;  /* 0x00000007ff027e24 */ /* 0x000fe2000f8e00ff */
[----:B------:R-:W-:Y:S01]  /*56f0*/  MOV R3, 0x400 ;  /* 0x0000040000037802 */ /* 0x000fe20000000f00 */
[----:B------:R-:W3:Y:S03]  /*5700*/  LDCU.64 UR4, c[0x0][0x740] ;  /* 0x0000e800ff0477ac */ /* 0x000ee60008000a00 */
[----:B------:R-:W-:-:S05]  /*5710*/  LEA R3, R2, R3, 0x18 ;  /* 0x0000000302037211 */ /* 0x000fca00078ec0ff */
[----:B-1----:R-:W1:Y:S01]  /*5720*/  LDS.128 R4, [R3+0x30800] ;  /* 0x0308000003047984 */ /* 0x002e620000000c00 */
[----:B---3--:R-:W-:-:S04]  /*5730*/  LEA R8, P0, R65, UR4, 0x2 ;  /* 0x0000000441087c11 */ /* 0x008fc8000f8010ff */
[----:B------:R-:W-:Y:S02]  /*5740*/  LEA.HI.X R9, R65, UR5, R64, 0x2, P0 ;  /* 0x0000000541097c11 */ /* 0x000fe400080f1440 */
[----:B-1----:R-:W-:-:S04]  /*5750*/  FMNMX3 R4, R4, RZ, R5, !PT ;  /* 0x000000ff04047276 */ /* 0x002fc80007800005 */
[----:B------:R-:W-:-:S05]  /*5760*/  FMNMX3 R7, R4, R6, R7, !PT ;  /* 0x0000000604077276 */ /* 0x000fca0007800007 */
[----:B------:R3:W-:Y:S02]  /*5770*/  REDG.E.MAX.S32.STRONG.GPU desc[UR30][R8.64], R7 ;  /* 0x000000070800798e */ /* 0x0007e4000d12e31e */
.L_x_77:
[----:B------:R-:W-:Y:S05]  /*5780*/  BSYNC.RECONVERGENT B0 ;  /* 0x0000000000007941 */ /* 0x000fea0003800200 */
.L_x_76:
[----:B--2---:R-:W-:Y:S02]  /*5790*/  ISETP.NE.AND P0, PT, R63, 0x1, PT ;  /* 0x000000013f00780c */ /* 0x004fe40003f05270 */
[----:B------:R-:W-:-:S04]  /*57a0*/  ISETP.NE.AND P1, PT, R72, 0x2, PT ;  /* 0x000000024800780c */ /* 0x000fc80003f25270 */
[----:B-1----:R-:W-:Y:S02]  /*57b0*/  SEL R5, RZ, 0x1, P1 ;  /* 0x00000001ff057807 */ /* 0x002fe40000800000 */
[----:B------:R-:W-:Y:S02]  /*57c0*/  SEL R72, R72, RZ, P1 ;  /* 0x000000ff48487207 */ /* 0x000fe40000800000 */
[----:B------:R-:W-:-:S03]  /*57d0*/  LOP3.LUT R70, R70, R5, RZ, 0x3c, !PT ;  /* 0x0000000546467212 */ /* 0x000fc600078e3cff */
[----:B------:R-:W-:Y:S05]  /*57e0*/  @!P0 BRA `(.L_x_78) ;  /* 0xffffffdc00e48947 */ /* 0x000fea000383ffff */
.L_x_65:
[----:B------:R-:W-:-:S13]  /*57f0*/  ISETP.NE.AND P0, PT, R84, RZ, PT ;  /* 0x000000ff5400720c */ /* 0x000fda0003f05270 */
[----:B------:R-:W-:Y:S05]  /*5800*/  @P0 BRA `(.L_x_79) ;  /* 0x0000000000200947 */ /* 0x000fea0003800000 */
[----:B------:R-:W2:Y:S01]  /*5810*/  S2UR UR4, SR_CgaCtaId ;  /* 0x00000000000479c3 */ /* 0x000ea20000008800 */
[----:B------:R-:W-:Y:S01]  /*5820*/  ELECT P1, URZ, PT ;  /* 0x0000000000ff782f */ /* 0x000fe20003820000 */
[----:B------:R-:W-:-:S06]  /*5830*/  IMAD.MOV.U32 R4, RZ, RZ, 0x1 ;  /* 0x00000001ff047424 */ /* 0x000fcc00078e00ff */
[----:B------:R-:W-:Y:S06]  /*5840*/  UVIRTCOUNT.DEALLOC.SMPOOL 0x80 ;  /* 0x000000800000784c */ /* 0x000fec0000000000 */
[----:B------:R-:W-:Y:S01]  /*5850*/  @P1 MOV R5, 0x40 ;  /* 0x0000004000051802 */ /* 0x000fe20000000f00 */
[----:B--2---:R-:W-:-:S05]  /*5860*/  @P1 IMAD.U32 R2, RZ, RZ, UR4 ;  /* 0x00000004ff021e24 */ /* 0x004fca000f8e00ff */
[----:B------:R-:W-:-:S05]  /*5870*/  @P1 LEA R5, R2, R5, 0x18 ;  /* 0x0000000502051211 */ /* 0x000fca00078ec0ff */
[----:B------:R2:W-:Y:S02]  /*5880*/  @P1 STS.U8 [R5], R4 ;  /* 0x0000000405001388 */ /* 0x0005e40000000000 */
.L_x_79:
[----:B------:R-:W-:Y:S06]  /*5890*/  BAR.SYNC.DEFER_BLOCKING 0x2, 0x80 ;  /* 0x0082000000007b1d */ /* 0x000fec0000010000 */
[----:B------:R-:W-:Y:S05]  /*58a0*/  @P0 BRA `(.L_x_80) ;  /* 0x0000000000d80947 */ /* 0x000fea0003800000 */
[----:B--2---:R-:W-:Y:S01]  /*58b0*/  VIADD R5, R3, 0x80 ;  /* 0x0000008003057836 */ /* 0x004fe20000000000 */
[----:B------:R-:W-:Y:S01]  /*58c0*/  LOP3.LUT R2, R2, 0x1, RZ, 0x3c, !PT ;  /* 0x0000000102027812 */ /* 0x000fe200078e3cff */
[----:B------:R-:W-:Y:S03]  /*58d0*/  BSSY B0, `(.L_x_81) ;  /* 0x0000005000007945 */ /* 0x000fe60003800000 */
[----:B------:R-:W-:-:S04]  /*58e0*/  PRMT R5, R2, 0x654, R5 ;  /* 0x0000065402057816 */ /* 0x000fc80000000005 */
[----:B------:R2:W-:Y:S01]  /*58f0*/  SYNCS.ARRIVE.TRANS64.RED.ART0 RZ, [R5+URZ], R0 ;  /* 0x0000000005ff79a7 */ /* 0x0005e200085004ff */
[----:B------:R-:W5:Y:S02]  /*5900*/  SYNCS.PHASECHK.TRANS64.TRYWAIT P0, [R3+URZ+0x80], RZ ;  /* 0x000080ff030075a7 */ /* 0x000f6400080011ff */
[----:B--2--5:R-:W-:Y:S05]  /*5910*/  @!P0 BRA `(.L_x_82) ;  /* 0x0000000800948947 */ /* 0x024fea0003800000 */
.L_x_112:
[----:B------:R-:W-:Y:S05]  /*5920*/  BSYNC B0 ;  /* 0x0000000000007941 */ /* 0x000fea0003800000 */
.L_x_81:
[----:B------:R-:W5:Y:S01]  /*5930*/  S2UR UR5, SR_CgaCtaId ;  /* 0x00000000000579c3 */ /* 0x000f620000008800 */
[----:B------:R-:W-:Y:S01]  /*5940*/  NOP ;  /* 0x0000000000007918 */ /* 0x000fe20000000000 */
[----:B------:R-:W-:Y:S01]  /*5950*/  UMOV UR4, 0x50 ;  /* 0x0000005000047882 */ /* 0x000fe20000000000 */
[----:B---3--:R-:W-:Y:S01]  /*5960*/  LOP3.LUT R7, R83, 0xffff, RZ, 0xc0, !PT ;  /* 0x0000ffff53077812 */ /* 0x008fe200078ec0ff */
[----:B------:R-:W-:-:S03]  /*5970*/  IMAD.MOV.U32 R4, RZ, RZ, 0xffff ;  /* 0x0000ffffff047424 */ /* 0x000fc600078e00ff */
[----:B------:R-:W-:-:S05]  /*5980*/  SHF.R.U32.HI R7, RZ, 0x5, R7 ;  /* 0x00000005ff077819 */ /* 0x000fca0000011607 */
[----:B------:R-:W-:Y:S01]  /*5990*/  VIADD R5, R7, 0x10 ;  /* 0x0000001007057836 */ /* 0x000fe20000000000 */
[----:B------:R-:W-:-:S04]  /*59a0*/  SHF.L.U32 R7, R4, R7, RZ ;  /* 0x0000000704077219 */ /* 0x000fc800000006ff */
[----:B------:R-:W-:Y:S01]  /*59b0*/  SHF.L.U32 R0, R0, R5, RZ ;  /* 0x0000000500007219 */ /* 0x000fe200000006ff */
[----:B-----5:R-:W-:-:S03]  /*59c0*/  ULEA UR5, UR5, UR4, 0x18 ;  /* 0x0000000405057291 */ /* 0x020fc6000f8ec0ff */
[----:B------:R-:W-:-:S04]  /*59d0*/  LOP3.LUT R7, R0, R7, RZ, 0xfc, !PT ;  /* 0x0000000700077212 */ /* 0x000fc800078efcff */
[C---:B------:R-:W-:Y:S02]  /*59e0*/  LOP3.LUT R5, R7.reuse, 0xffff, RZ, 0xc0, !PT ;  /* 0x0000ffff07057812 */ /* 0x040fe400078ec0ff */
[----:B------:R-:W3:Y:S02]  /*59f0*/  LDS R2, [UR5] ;  /* 0x00000005ff027984 */ /* 0x000ee40008000800 */
[----:B---3--:R-:W-:-:S04]  /*5a00*/  LOP3.LUT R0, R7, 0xffff, R2, 0x80, !PT ;  /* 0x0000ffff07007812 */ /* 0x008fc800078e8002 */
[----:B------:R-:W-:-:S13]  /*5a10*/  ISETP.NE.AND P0, PT, R0, R5, PT ;  /* 0x000000050000720c */ /* 0x000fda0003f05270 */
[----:B------:R-:W-:Y:S05]  /*5a20*/  @P0 BRA `(.L_x_83) ;  /* 0x00000000006c0947 */ /* 0x000fea0003800000 */
[----:B------:R-:W-:Y:S02]  /*5a30*/  SHF.R.U32.HI R0, RZ, 0x10, R2 ;  /* 0x00000010ff007819 */ /* 0x000fe40000011602 */
[----:B------:R-:W-:-:S04]  /*5a40*/  SHF.R.U32.HI R5, RZ, 0x10, R7 ;  /* 0x00000010ff057819 */ /* 0x000fc80000011607 */
[----:B------:R-:W-:-:S04]  /*5a50*/  LOP3.LUT R0, R0, R5, RZ, 0xc0, !PT ;  /* 0x0000000500007212 */ /* 0x000fc800078ec0ff */
[----:B------:R-:W-:-:S13]  /*5a60*/  ISETP.NE.AND P0, PT, R0, R5, PT ;  /* 0x000000050000720c */ /* 0x000fda0003f05270 */
[----:B------:R-:W-:Y:S05]  /*5a70*/  @P0 BRA `(.L_x_84) ;  /* 0x00000000004c0947 */ /* 0x000fea0003800000 */
[----:B------:R-:W-:Y:S02]  /*5a80*/  R2UR UR4, R7 ;  /* 0x00000000070472ca */ /* 0x000fe400000e0000 */
[----:B------:R-:W-:Y:S02]  /*5a90*/  ELECT P0, URZ, PT ;  /* 0x0000000000ff782f */ /* 0x000fe40003800000 */
[----:B------:R-:W-:-:S09]  /*5aa0*/  PLOP3.LUT P1, PT, PT, PT, PT, 0x8, 0x80 ;  /* 0x000000000080781c */ /* 0x000fd20003f2e170 */
[----:B------:R-:W-:Y:S02]  /*5ab0*/  ULOP3.LUT UR4, URZ, UR4, URZ, 0x33, !UPT ;  /* 0x00000004ff047292 */ /* 0x000fe4000f8e33ff */
[----:B------:R-:W-:-:S10]  /*5ac0*/  VOTEU.ANY UP0, P0 ;  /* 0x0000000000ff7886 */ /* 0x000fd40000000100 */
.L_x_85:
[----:B------:R-:W-:Y:S01]  /*5ad0*/  @P0 ELECT P1, URZ, PT ;  /* 0x0000000000ff082f */ /* 0x000fe20003820000 */
[----:B------:R3:W-:-:S12]  /*5ae0*/  @UP0 UTCATOMSWS.AND URZ, UR4 ;  /* 0x0000000400ff09e3 */ /* 0x0007d80008000000 */
[----:B------:R-:W-:Y:S02]  /*5af0*/  @P1 PLOP3.LUT P0, PT, P1, PT, PT, 0x8, 0x80 ;  /* 0x000000000080181c */ /* 0x000fe40000f0e170 */
[----:B------:R-:W-:-:S11]  /*5b00*/  PLOP3.LUT P1, PT, PT, PT, PT, 0x8, 0x80 ;  /* 0x000000000080781c */ /* 0x000fd60003f2e170 */
[----:B---3--:R-:W-:Y:S05]  /*5b10*/  @P0 BRA.U.ANY `(.L_x_85) ;  /* 0xfffffffd00ec0947 */ /* 0x008fea000393ffff */
[----:B------:R-:W3:Y:S01]  /*5b20*/  S2R R2, SR_LANEID ;  /* 0x0000000000027919 */ /* 0x000ee20000000000 */
[----:B------:R-:W-:Y:S01]  /*5b30*/  IMAD.U32 R0, RZ, RZ, UR4 ;  /* 0x00000004ff007e24 */ /* 0x000fe2000f8e00ff */
[----:B------:R-:W-:Y:S02]  /*5b40*/  VOTEU.ANY UR6, UPT, PT ;  /* 0x0000000000067886 */ /* 0x000fe400038e0100 */
[----:B------:R-:W-:Y:S01]  /*5b50*/  UFLO.U32 UR6, UR6 ;  /* 0x00000006000672bd */ /* 0x000fe200080e0000 */
[----:B------:R-:W5:Y:S05]  /*5b60*/  REDUX UR4, R0 ;  /* 0x00000000000473c4 */ /* 0x000f6a0000000000 */
[----:B---3--:R-:W-:-:S02]  /*5b70*/  ISETP.EQ.U32.AND P0, PT, R2, UR6, PT ;  /* 0x0000000602007c0c */ /* 0x008fc4000bf02070 */
[----:B-----5:R-:W-:-:S11]  /*5b80*/  MOV R2, UR4 ;  /* 0x0000000400027c02 */ /* 0x020fd60008000f00 */
[----:B------:R3:W-:Y:S01]  /*5b90*/  @P0 ATOMS.AND RZ, [UR5], R2 ;  /* 0x00000002ffff098c */ /* 0x0007e2000a800005 */
[----:B------:R-:W-:Y:S05]  /*5ba0*/  BRA `(.L_x_86) ;  /* 0x0000000000147947 */ /* 0x000fea0003800000 */
.L_x_84:
[----:B------:R-:W-:Y:S02]  /*5bb0*/  MOV R4, 0x5bd0 ;  /* 0x00005bd000047802 */ /* 0x000fe40000000f00 */
[----:B-12-4-:R-:W-:Y:S05]  /*5bc0*/  CALL.REL.NOINC `($__internal_0_$__cuda_sm10x_tcgen05_guardrail_trap_col_being_dealloced_not_returned_by_alloc) ;  /* 0x0000000400fc7944 */ /* 0x016fea0003c00000 */
[----:B------:R-:W-:Y:S05]  /*5bd0*/  BRA `(.L_x_86) ;  /* 0x0000000000087947 */ /* 0x000fea0003800000 */
.L_x_83:
[----:B------:R-:W-:Y:S02]  /*5be0*/  MOV R4, 0x5c00 ;  /* 0x00005c0000047802 */ /* 0x000fe40000000f00 */
[----:B-12-4-:R-:W-:Y:S05]  /*5bf0*/  CALL.REL.NOINC `($__internal_2_$__cuda_sm10x_tcgen05_guardrail_trap_unallocated_columns_being_dealloced) ;  /* 0x0000000800087944 */ /* 0x016fea0003c00000 */
.L_x_86:
[----:B------:R-:W-:Y:S01]  /*5c00*/  NOP ;  /* 0x0000000000007918 */ /* 0x000fe20000000000 */
.L_x_80:
[----:B------:R-:W-:Y:S01]  /*5c10*/  ISETP.NE.AND P0, PT, R84, RZ, PT ;  /* 0x000000ff5400720c */ /* 0x000fe20003f05270 */
[----:B------:R-:W-:-:S04]  /*5c20*/  DEPBAR.LE SB0, 0x0 ;  /* 0x000080000000791a */ /* 0x000fc80000000000 */
[----:B------:R-:W-:-:S08]  /*5c30*/  DEPBAR.LE SB0, 0x0 ;  /* 0x000080000000791a */ /* 0x000fd00000000000 */
[----:B------:R-:W-:Y:S05]  /*5c40*/  @P0 BRA `(.L_x_51) ;  /* 0x0000000000200947 */ /* 0x000fea0003800000 */
[----:B------:R-:W-:Y:S01]  /*5c50*/  ELECT P0, URZ, PT ;  /* 0x0000000000ff782f */ /* 0x000fe20003800000 */
[----:B------:R-:W-:-:S12]  /*5c60*/  IMAD.MOV.U32 R0, RZ, RZ, 0x20 ;  /* 0x00000020ff007424 */ /* 0x000fd800078e00ff */
[----:B--2---:R-:W-:-:S04]  /*5c70*/  @P0 IADD3 R4, PT, PT, -R0, 0x100000, RZ ;  /* 0x0010000000040810 */ /* 0x004fc80007ffe1ff */
[C---:B------:R-:W-:Y:S02]  /*5c80*/  @P0 SHF.L.U32 R5, R4.reuse, 0xb, RZ ;  /* 0x0000000b04050819 */ /* 0x040fe400000006ff */
[----:B------:R-:W-:-:S05]  /*5c90*/  @P0 SHF.L.U32 R4, R4, 0x1, RZ ;  /* 0x0000000104040819 */ /* 0x000fca00000006ff */
[----:B------:R2:W-:Y:S04]  /*5ca0*/  @P0 STS.64 [R3+URZ+0x80], R4 ;  /* 0x0000800403000988 */ /* 0x0005e80008000aff */
[----:B------:R-:W5:Y:S02]  /*5cb0*/  FENCE.VIEW.ASYNC.S ;  /* 0x00000000000073c6 */ /* 0x000f640000000000 */
[----:B-----5:R-:W1:Y:S02]  /*5cc0*/  SYNCS.CCTL.IVALL ;  /* 0x00000000000079b1 */ /* 0x020e640000000000 */
.L_x_51:
[----:B-1----:R-:W-:Y:S01]  /*5cd0*/  NOP ;  /* 0x0000000000007918 */ /* 0x002fe20000000000 */
[----:B--2---:R-:W-:Y:S05]  /*5ce0*/  EXIT ;  /* 0x000000000000794d */ /* 0x004fea0003800000 */
.L_x_21:
[----:B------:R-:W-:-:S07]  /*5cf0*/  MOV R20, R21 ;  /* 0x0000001500147202 */ /* 0x000fce0000000f00 */
.L_x_87:
[----:B----4-:R4:W3:Y:S02]  /*5d00*/  SYNCS.PHASECHK.TRANS64.TRYWAIT P0, [R14+URZ+0x70], R21 ;  /* 0x000070150e0075a7 */ /* 0x0108e400080011ff */
[----:B---3--:R-:W-:Y:S05]  /*5d10*/  @!P0 NANOSLEEP.SYNCS 0x989680 ;  /* 0x009896800000895d */ /* 0x008fea0003900000 */
[----:B------:R-:W3:Y:S02]  /*5d20*/  @!P0 SYNCS.PHASECHK.TRANS64 P0, [R14+URZ+0x70], R21 ;  /* 0x000070150e0085a7 */ /* 0x000ee400080010ff */
[----:B---3--:R-:W-:Y:S05]  /*5d30*/  @!P0 BRA `(.L_x_87) ;  /* 0xfffffffc00f08947 */ /* 0x008fea000383ffff */
[----:B------:R-:W-:Y:S05]  /*5d40*/  BRA `(.L_x_88) ;  /* 0xffffffb000887947 */ /* 0x000fea000383ffff */
.L_x_23:
[----:B------:R-:W-:-:S07]  /*5d50*/  MOV R7, R6 ;  /* 0x0000000600077202 */ /* 0x000fce0000000f00 */
.L_x_89:
[----:B--2---:R2:W3:Y:S02]  /*5d60*/  SYNCS.PHASECHK.TRANS64.TRYWAIT P0, [R2+URZ+0x70], R7 ;  /* 0x00007007020075a7 */ /* 0x0044e400080011ff */
[----:B---3--:R-:W-:Y:S05]  /*5d70*/  @!P0 NANOSLEEP.SYNCS 0x989680 ;  /* 0x009896800000895d */ /* 0x008fea0003900000 */
[----:B------:R-:W3:Y:S02]  /*5d80*/  @!P0 SYNCS.PHASECHK.TRANS64 P0, [R2+URZ+0x70], R7 ;  /* 0x00007007020085a7 */ /* 0x000ee400080010ff */
[----:B---3--:R-:W-:Y:S05]  /*5d90*/  @!P0 BRA `(.L_x_89) ;  /* 0xfffffffc00f08947 */ /* 0x008fea000383ffff */
[----:B------:R-:W-:Y:S05]  /*5da0*/  BRA `(.L_x_90) ;  /* 0xffffffb400347947 */ /* 0x000fea000383ffff */
.L_x_24:
[----:B------:R-:W-:-:S07]  /*5db0*/  MOV R9, R8 ;  /* 0x0000000800097202 */ /* 0x000fce0000000f00 */
.L_x_91:
[----:B--2---:R2:W3:Y:S02]  /*5dc0*/  SYNCS.PHASECHK.TRANS64.TRYWAIT P0, [R3+URZ+0x70], R9 ;  /* 0x00007009030075a7 */ /* 0x0044e400080011ff */
[----:B---3--:R-:W-:Y:S05]  /*5dd0*/  @!P0 NANOSLEEP.SYNCS 0x989680 ;  /* 0x009896800000895d */ /* 0x008fea0003900000 */
[----:B------:R-:W3:Y:S02]  /*5de0*/  @!P0 SYNCS.PHASECHK.TRANS64 P0, [R3+URZ+0x70], R9 ;  /* 0x00007009030085a7 */ /* 0x000ee400080010ff */
[----:B---3--:R-:W-:Y:S05]  /*5df0*/  @!P0 BRA `(.L_x_91) ;  /* 0xfffffffc00f08947 */ /* 0x008fea000383ffff */
[----:B------:R-:W-:Y:S05]  /*5e00*/  BRA `(.L_x_16) ;  /* 0xffffffb400687947 */ /* 0x000fea000383ffff */
.L_x_26:
[----:B------:R-:W-:-:S07]  /*5e10*/  MOV R0, UR34 ;  /* 0x0000002200007c02 */ /* 0x000fce0008000f00 */
.L_x_92:
[----:B---3--:R3:W4:Y:S02]  /*5e20*/  SYNCS.PHASECHK.TRANS64.TRYWAIT P0, [R0+URZ+0x60], RZ ;  /* 0x000060ff000075a7 */ /* 0x00872400080011ff */
[----:B----4-:R-:W-:Y:S05]  /*5e30*/  @!P0 NANOSLEEP.SYNCS 0x989680 ;  /* 0x009896800000895d */ /* 0x010fea0003900000 */
[----:B------:R-:W4:Y:S02]  /*5e40*/  @!P0 SYNCS.PHASECHK.TRANS64 P0, [R0+URZ+0x60], RZ ;  /* 0x000060ff000085a7 */ /* 0x000f2400080010ff */
[----:B----4-:R-:W-:Y:S05]  /*5e50*/  @!P0 BRA `(.L_x_92) ;  /* 0xfffffffc00f08947 */ /* 0x010fea000383ffff */
[----:B------:R-:W-:Y:S05]  /*5e60*/  BRA `(.L_x_93) ;  /* 0xffffffb400747947 */ /* 0x000fea000383ffff */
.L_x_29:
[----:B------:R-:W-:Y:S02]  /*5e70*/  MOV R4, UR4 ;  /* 0x0000000400047c02 */ /* 0x000fe40008000f00 */
[----:B------:R-:W-:Y:S02]  /*5e80*/  MOV R5, UR4 ;  /* 0x0000000400057c02 */ /* 0x000fe40008000f00 */
[----:B------:R-:W-:-:S07]  /*5e90*/  MOV R0, UR5 ;  /* 0x0000000500007c02 */ /* 0x000fce0008000f00 */
.L_x_94:
[----:B-1----:R1:W3:Y:S02]  /*5ea0*/  SYNCS.PHASECHK.TRANS64.TRYWAIT P0, [R0+URZ+0x28], R5 ;  /* 0x00002805000075a7 */ /* 0x0022e400080011ff */
[----:B---3--:R-:W-:Y:S05]  /*5eb0*/  @!P0 NANOSLEEP.SYNCS 0x989680 ;  /* 0x009896800000895d */ /* 0x008fea0003900000 */
[----:B------:R-:W3:Y:S02]  /*5ec0*/  @!P0 SYNCS.PHASECHK.TRANS64 P0, [R0+URZ+0x28], R5 ;  /* 0x00002805000085a7 */ /* 0x000ee400080010ff */
[----:B---3--:R-:W-:Y:S05]  /*5ed0*/  @!P0 BRA `(.L_x_94) ;  /* 0xfffffffc00f08947 */ /* 0x008fea000383ffff */
[----:B------:R-:W-:Y:S05]  /*5ee0*/  BRA `(.L_x_28) ;  /* 0xffffffb800287947 */ /* 0x000fea000383ffff */
.L_x_32:
[----:B------:R-:W-:-:S07]  /*5ef0*/  MOV R5, R4 ;  /* 0x0000000400057202 */ /* 0x000fce0000000f00 */
.L_x_95:
[----:B--2---:R2:W3:Y:S02]  /*5f00*/  SYNCS.PHASECHK.TRANS64.TRYWAIT P0, [R3+URZ+0x60], R5 ;  /* 0x00006005030075a7 */ /* 0x0044e400080011ff */
[----:B---3--:R-:W-:Y:S05]  /*5f10*/  @!P0 NANOSLEEP.SYNCS 0x989680 ;  /* 0x009896800000895d */ /* 0x008fea0003900000 */
[----:B------:R-:W3:Y:S02]  /*5f20*/  @!P0 SYNCS.PHASECHK.TRANS64 P0, [R3+URZ+0x60], R5 ;  /* 0x00006005030085a7 */ /* 0x000ee400080010ff */
[----:B---3--:R-:W-:Y:S05]  /*5f30*/  @!P0 BRA `(.L_x_95) ;  /* 0xfffffffc00f08947 */ /* 0x008fea000383ffff */
[----:B------:R-:W-:Y:S05]  /*5f40*/  BRA `(.L_x_96) ;  /* 0xffffffb800c07947 */ /* 0x000fea000383ffff */
.L_x_34:
[----:B------:R-:W-:Y:S02]  /*5f50*/  MOV R2, UR4 ;  /* 0x0000000400027c02 */ /* 0x000fe40008000f00 */
[----:B--2---:R-:W-:Y:S02]  /*5f60*/  MOV R3, UR4 ;  /* 0x0000000400037c02 */ /* 0x004fe40008000f00 */
[----:B------:R-:W-:-:S07]  /*5f70*/  MOV R0, UR5 ;  /* 0x0000000500007c02 */ /* 0x000fce0008000f00 */
.L_x_97:
[----:B--2---:R2:W3:Y:S02]  /*5f80*/  SYNCS.PHASECHK.TRANS64.TRYWAIT P0, [R0+URZ+0x28], R3 ;  /* 0x00002803000075a7 */ /* 0x0044e400080011ff */
[----:B---3--:R-:W-:Y:S05]  /*5f90*/  @!P0 NANOSLEEP.SYNCS 0x989680 ;  /* 0x009896800000895d */ /* 0x008fea0003900000 */
[----:B------:R-:W3:Y:S02]  /*5fa0*/  @!P0 SYNCS.PHASECHK.TRANS64 P0, [R0+URZ+0x28], R3 ;  /* 0x00002803000085a7 */ /* 0x000ee400080010ff */
[----:B---3--:R-:W-:Y:S05]  /*5fb0*/  @!P0 BRA `(.L_x_97) ;  /* 0xfffffffc00f08947 */ /* 0x008fea000383ffff */
[----:B------:R-:W-:Y:S05]  /*5fc0*/  BRA `(.L_x_98) ;  /* 0xffffffbc00387947 */ /* 0x000fea000383ffff */
.L_x_36:
[----:B------:R-:W-:-:S07]  /*5fd0*/  MOV R2, UR12 ;  /* 0x0000000c00027c02 */ /* 0x000fce0008000f00 */
.L_x_99:
[----:B--2---:R2:W3:Y:S02]  /*5fe0*/  SYNCS.PHASECHK.TRANS64.TRYWAIT P0, [R2+URZ+0x60], RZ ;  /* 0x000060ff020075a7 */ /* 0x0044e400080011ff */
[----:B---3--:R-:W-:Y:S05]  /*5ff0*/  @!P0 NANOSLEEP.SYNCS 0x989680 ;  /* 0x009896800000895d */ /* 0x008fea0003900000 */
[----:B------:R-:W3:Y:S02]  /*6000*/  @!P0 SYNCS.PHASECHK.TRANS64 P0, [R2+URZ+0x60], RZ ;  /* 0x000060ff020085a7 */ /* 0x000ee400080010ff */
[----:B---3--:R-:W-:Y:S05]  /*6010*/  @!P0 BRA `(.L_x_99) ;  /* 0xfffffffc00f08947 */ /* 0x008fea000383ffff */
[----:B------:R-:W-:Y:S05]  /*6020*/  BRA `(.L_x_100) ;  /* 0xffffffbc00587947 */ /* 0x000fea000383ffff */
.L_x_39:
[----:B------:R-:W-:Y:S02]  /*6030*/  MOV R2, UR13 ;  /* 0x0000000d00027c02 */ /* 0x000fe40008000f00 */
[----:B------:R-:W-:Y:S02]  /*6040*/  MOV R3, UR13 ;  /* 0x0000000d00037c02 */ /* 0x000fe40008000f00 */
[----:B------:R-:W-:-:S07]  /*6050*/  MOV R0, UR12 ;  /* 0x0000000c00007c02 */ /* 0x000fce0008000f00 */
.L_x_101:
[----:B-1----:R1:W2:Y:S02]  /*6060*/  SYNCS.PHASECHK.TRANS64.TRYWAIT P0, [R0+URZ+0x58], R3 ;  /* 0x00005803000075a7 */ /* 0x0022a400080011ff */
[----:B--2---:R-:W-:Y:S05]  /*6070*/  @!P0 NANOSLEEP.SYNCS 0x989680 ;  /* 0x009896800000895d */ /* 0x004fea0003900000 */
[----:B------:R-:W2:Y:S02]  /*6080*/  @!P0 SYNCS.PHASECHK.TRANS64 P0, [R0+URZ+0x58], R3 ;  /* 0x00005803000085a7 */ /* 0x000ea400080010ff */
[----:B--2---:R-:W-:Y:S05]  /*6090*/  @!P0 BRA `(.L_x_101) ;  /* 0xfffffffc00f08947 */ /* 0x004fea000383ffff */
[----:B------:R-:W-:Y:S05]  /*60a0*/  BRA `(.L_x_38) ;  /* 0xffffffc000ac7947 */ /* 0x000fea000383ffff */
.L_x_42:
[----:B------:R-:W-:Y:S02]  /*60b0*/  MOV R2, UR25 ;  /* 0x0000001900027c02 */ /* 0x000fe40008000f00 */
[----:B------:R-:W-:Y:S02]  /*60c0*/  MOV R3, UR25 ;  /* 0x0000001900037c02 */ /* 0x000fe40008000f00 */
[----:B------:R-:W-:Y:S07]  /*60d0*/  MOV R0, UR13 ;  /* 0x0000000d00007c02 */ /* 0x000fee0008000f00 */
.L_x_102:
[----:B-1----:R1:W2:Y:S02]  /*60e0*/  SYNCS.PHASECHK.TRANS64.TRYWAIT P0, [R0+URZ], R3 ;  /* 0x00000003000075a7 */ /* 0x0022a400080011ff */
[----:B--2---:R-:W-:Y:S05]  /*60f0*/  @!P0 NANOSLEEP.SYNCS 0x989680 ;  /* 0x009896800000895d */ /* 0x004fea0003900000 */
[----:B------:R-:W2:Y:S02]  /*6100*/  @!P0 SYNCS.PHASECHK.TRANS64 P0, [R0+URZ], R3 ;  /* 0x00000003000085a7 */ /* 0x000ea400080010ff */
[----:B--2---:R-:W-:Y:S05]  /*6110*/  @!P0 BRA `(.L_x_102) ;  /* 0xfffffffc00f08947 */ /* 0x004fea000383ffff */
[----:B------:R-:W-:Y:S05]  /*6120*/  BRA `(.L_x_41) ;  /* 0xffffffc400207947 */ /* 0x000fea000383ffff */
.L_x_45:
[-C--:B------:R-:W-:Y:S02]  /*6130*/  MOV R6, R3.reuse ;  /* 0x0000000300067202 */ /* 0x080fe40000000f00 */
[----:B------:R-:W-:-:S07]  /*6140*/  MOV R7, R3 ;  /* 0x0000000300077202 */ /* 0x000fce0000000f00 */
.L_x_103:
[----:B-1----:R1:W2:Y:S02]  /*6150*/  SYNCS.PHASECHK.TRANS64.TRYWAIT P0, [R2+URZ+0x60], R7 ;  /* 0x00006007020075a7 */ /* 0x0022a400080011ff */
[----:B--2---:R-:W-:Y:S05]  /*6160*/  @!P0 NANOSLEEP.SYNCS 0x989680 ;  /* 0x009896800000895d */ /* 0x004fea0003900000 */
[----:B------:R-:W2:Y:S02]  /*6170*/  @!P0 SYNCS.PHASECHK.TRANS64 P0, [R2+URZ+0x60], R7 ;  /* 0x00006007020085a7 */ /* 0x000ea400080010ff */
[----:B--2---:R-:W-:Y:S05]  /*6180*/  @!P0 BRA `(.L_x_103) ;  /* 0xfffffffc00f08947 */ /* 0x004fea000383ffff */
[----:B------:R-:W-:Y:S05]  /*6190*/  BRA `(.L_x_104) ;  /* 0xffffffc400b47947 */ /* 0x000fea000383ffff */
.L_x_60:
[----:B------:R-:W-:-:S07]  /*61a0*/  MOV R15, R14 ;  /* 0x0000000e000f7202 */ /* 0x000fce0000000f00 */
.L_x_105:
[----:B-1----:R1:W2:Y:S02]  /*61b0*/  SYNCS.PHASECHK.TRANS64.TRYWAIT P0, [R3+URZ], R15 ;  /* 0x0000000f030075a7 */ /* 0x0022a400080011ff */
[----:B--2---:R-:W-:Y:S05]  /*61c0*/  @!P0 NANOSLEEP.SYNCS 0x989680 ;  /* 0x009896800000895d */ /* 0x004fea0003900000 */
[----:B------:R-:W2:Y:S02]  /*61d0*/  @!P0 SYNCS.PHASECHK.TRANS64 P0, [R3+URZ], R15 ;  /* 0x0000000f030085a7 */ /* 0x000ea400080010ff */
[----:B--2---:R-:W-:Y:S05]  /*61e0*/  @!P0 BRA `(.L_x_105) ;  /* 0xfffffffc00f08947 */ /* 0x004fea000383ffff */
[----:B------:R-:W-:Y:S05]  /*61f0*/  BRA `(.L_x_59) ;  /* 0xffffffcc00787947 */ /* 0x000fea000383ffff */
.L_x_63:
[----:B------:R-:W-:-:S07]  /*6200*/  MOV R9, R8 ;  /* 0x0000000800097202 */ /* 0x000fce0000000f00 */
.L_x_106:
[----:B-1----:R1:W2:Y:S02]  /*6210*/  SYNCS.PHASECHK.TRANS64.TRYWAIT P0, [R3+URZ], R9 ;  /* 0x00000009030075a7 */ /* 0x0022a400080011ff */
[----:B--2---:R-:W-:Y:S05]  /*6220*/  @!P0 NANOSLEEP.SYNCS 0x989680 ;  /* 0x009896800000895d */ /* 0x004fea0003900000 */
[----:B------:R-:W2:Y:S02]  /*6230*/  @!P0 SYNCS.PHASECHK.TRANS64 P0, [R3+URZ], R9 ;  /* 0x00000009030085a7 */ /* 0x000ea400080010ff */
[----:B--2---:R-:W-:Y:S05]  /*6240*/  @!P0 BRA `(.L_x_106) ;  /* 0xfffffffc00f08947 */ /* 0x004fea000383ffff */
[----:B------:R-:W-:Y:S05]  /*6250*/  BRA `(.L_x_62) ;  /* 0xffffffcc00e07947 */ /* 0x000fea000383ffff */
.L_x_64:
[----:B-1----:R1:W2:Y:S02]  /*6260*/  SYNCS.PHASECHK.TRANS64.TRYWAIT P0, [R3+URZ+0x60], RZ ;  /* 0x000060ff030075a7 */ /* 0x0022a400080011ff */
[----:B--2---:R-:W-:Y:S05]  /*6270*/  @!P0 NANOSLEEP.SYNCS 0x989680 ;  /* 0x009896800000895d */ /* 0x004fea0003900000 */
[----:B------:R-:W2:Y:S02]  /*6280*/  @!P0 SYNCS.PHASECHK.TRANS64 P0, [R3+URZ+0x60], RZ ;  /* 0x000060ff030085a7 */ /* 0x000ea400080010ff */
[----:B--2---:R-:W-:Y:S05]  /*6290*/  @!P0 BRA `(.L_x_64) ;  /* 0xfffffffc00f08947 */ /* 0x004fea000383ffff */
[----:B------:R-:W-:Y:S05]  /*62a0*/  BRA `(.L_x_107) ;  /* 0xffffffd000447947 */ /* 0x000fea000383ffff */
.L_x_66:
[----:B------:R-:W-:-:S07]  /*62b0*/  MOV R5, R4 ;  /* 0x0000000400057202 */ /* 0x000fce0000000f00 */
.L_x_108:
[----:B-1----:R1:W2:Y:S02]  /*62c0*/  SYNCS.PHASECHK.TRANS64.TRYWAIT P0, [R3+URZ+0x50], R5 ;  /* 0x00005005030075a7 */ /* 0x0022a400080011ff */
[----:B--2---:R-:W-:Y:S05]  /*62d0*/  @!P0 NANOSLEEP.SYNCS 0x989680 ;  /* 0x009896800000895d */ /* 0x004fea0003900000 */
[----:B------:R-:W2:Y:S02]  /*62e0*/  @!P0 SYNCS.PHASECHK.TRANS64 P0, [R3+URZ+0x50], R5 ;  /* 0x00005005030085a7 */ /* 0x000ea400080010ff */
[----:B--2---:R-:W-:Y:S05]  /*62f0*/  @!P0 BRA `(.L_x_108) ;  /* 0xfffffffc00f08947 */ /* 0x004fea000383ffff */
[----:B------:R-:W-:Y:S05]  /*6300*/  BRA `(.L_x_109) ;  /* 0xffffffd400687947 */ /* 0x000fea000383ffff */
.L_x_75:
[----:B------:R-:W-:-:S07]  /*6310*/  MOV R7, R6 ;  /* 0x0000000600077202 */ /* 0x000fce0000000f00 */
.L_x_110:
[----:B-1----:R1:W2:Y:S02]  /*6320*/  SYNCS.PHASECHK.TRANS64.TRYWAIT P0, [R5+URZ+0x60], R7 ;  /* 0x00006007050075a7 */ /* 0x0022a400080011ff */
[----:B--2---:R-:W-:Y:S05]  /*6330*/  @!P0 NANOSLEEP.SYNCS 0x989680 ;  /* 0x009896800000895d */ /* 0x004fea0003900000 */
[----:B------:R-:W2:Y:S02]  /*6340*/  @!P0 SYNCS.PHASECHK.TRANS64 P0, [R5+URZ+0x60], R7 ;  /* 0x00006007050085a7 */ /* 0x000ea400080010ff */
[----:B--2---:R-:W-:Y:S05]  /*6350*/  @!P0 BRA `(.L_x_110) ;  /* 0xfffffffc00f08947 */ /* 0x004fea000383ffff */
[----:B------:R-:W-:Y:S05]  /*6360*/  BRA `(.L_x_111) ;  /* 0xfffffff000a47947 */ /* 0x000fea000383ffff */
.L_x_82:
[----:B--2---:R2:W1:Y:S02]  /*6370*/  SYNCS.PHASECHK.TRANS64.TRYWAIT P0, [R3+URZ+0x80], RZ ;  /* 0x000080ff030075a7 */ /* 0x00446400080011ff */
[----:B-1----:R-:W-:Y:S05]  /*6380*/  @!P0 NANOSLEEP.SYNCS 0x989680 ;  /* 0x009896800000895d */ /* 0x002fea0003900000 */
[----:B------:R-:W1:Y:S02]  /*6390*/  @!P0 SYNCS.PHASECHK.TRANS64 P0, [R3+URZ+0x80], RZ ;  /* 0x000080ff030085a7 */ /* 0x000e6400080010ff */
[----:B-1----:R-:W-:Y:S05]  /*63a0*/  @!P0 BRA `(.L_x_82) ;  /* 0xfffffffc00f08947 */ /* 0x002fea000383ffff */
[----:B------:R-:W-:Y:S05]  /*63b0*/  BRA `(.L_x_112) ;  /* 0xfffffff400587947 */ /* 0x000fea000383ffff */
        .weak           $__internal_0_$__cuda_sm10x_tcgen05_guardrail_trap_col_being_dealloced_not_returned_by_alloc
        .type           $__internal_0_$__cuda_sm10x_tcgen05_guardrail_trap_col_being_dealloced_not_returned_by_alloc,@function
        .size           $__internal_0_$__cuda_sm10x_tcgen05_guardrail_trap_col_being_dealloced_not_returned_by_alloc,($__internal_1_$__cuda_sm10x_tcgen05_guardrail_trap_phase_invalid_during_alloc - $__internal_0_$__cuda_sm10x_tcgen05_guardrail_trap_col_being_dealloced_not_returned_by_alloc)
$__internal_0_$__cuda_sm10x_tcgen05_guardrail_trap_col_being_dealloced_not_returned_by_alloc:
[----:B------:R-:W-:Y:S05]  /*63c0*/  BPT.TRAP 0x1 ;  /* 0x000000040000795c */ /* 0x000fea0000300000 */
[----:B------:R-:W-:-:S04]  /*63d0*/  HFMA2 R5, -RZ, RZ, 0, 0 ;  /* 0x00000000ff057431 */ /* 0x000fc800000001ff */
[----:B------:R-:W-:Y:S05]  /*63e0*/  RET.REL.NODEC R4 `(kernel_cutlass_kernel_cudnngrouped_gemmgrouped_gemm_swiglugrouped_gemm_swiglu_quantBlockScaledContiguousGroupedGemmKernel_object_at__TiledMMA_ThrLayoutVMNK21111000_PermutationMNK____MMAAt_0) ;  /* 0xffffff9c04047950 */ /* 0x000fea0003c3ffff */
        .weak           $__internal_1_$__cuda_sm10x_tcgen05_guardrail_trap_phase_invalid_during_alloc
        .type           $__internal_1_$__cuda_sm10x_tcgen05_guardrail_trap_phase_invalid_during_alloc,@function
        .size           $__internal_1_$__cuda_sm10x_tcgen05_guardrail_trap_phase_invalid_during_alloc,($__internal_2_$__cuda_sm10x_tcgen05_guardrail_trap_unallocated_columns_being_dealloced - $__internal_1_$__cuda_sm10x_tcgen05_guardrail_trap_phase_invalid_during_alloc)
$__internal_1_$__cuda_sm10x_tcgen05_guardrail_trap_phase_invalid_during_alloc:
[----:B------:R-:W-:Y:S05]  /*63f0*/  BPT.TRAP 0x1 ;  /* 0x000000040000795c */ /* 0x000fea0000300000 */
[----:B------:R-:W-:-:S04]  /*6400*/  MOV R3, 0x0 ;  /* 0x0000000000037802 */ /* 0x000fc80000000f00 */
[----:B------:R-:W-:Y:S05]  /*6410*/  RET.REL.NODEC R2 `(kernel_cutlass_kernel_cudnngrouped_gemmgrouped_gemm_swiglugrouped_gemm_swiglu_quantBlockScaledContiguousGroupedGemmKernel_object_at__TiledMMA_ThrLayoutVMNK21111000_PermutationMNK____MMAAt_0) ;  /* 0xffffff9802f87950 */ /* 0x000fea0003c3ffff */
        .weak           $__internal_2_$__cuda_sm10x_tcgen05_guardrail_trap_unallocated_columns_being_dealloced
        .type           $__internal_2_$__cuda_sm10x_tcgen05_guardrail_trap_unallocated_columns_being_dealloced,@function
        .size           $__internal_2_$__cuda_sm10x_tcgen05_guardrail_trap_unallocated_columns_being_dealloced,(.L_x_116 - $__internal_2_$__cuda_sm10x_tcgen05_guardrail_trap_unallocated_columns_being_dealloced)
$__internal_2_$__cuda_sm10x_tcgen05_guardrail_trap_unallocated_columns_being_dealloced:
[----:B------:R-:W-:Y:S05]  /*6420*/  BPT.TRAP 0x1 ;  /* 0x000000040000795c */ /* 0x000fea0000300000 */
[----:B------:R-:W-:-:S04]  /*6430*/  HFMA2 R5, -RZ, RZ, 0, 0 ;  /* 0x00000000ff057431 */ /* 0x000fc800000001ff */
[----:B------:R-:W-:Y:S05]  /*6440*/  RET.REL.NODEC R4 `(kernel_cutlass_kernel_cudnngrouped_gemmgrouped_gemm_swiglugrouped_gemm_swiglu_quantBlockScaledContiguousGroupedGemmKernel_object_at__TiledMMA_ThrLayoutVMNK21111000_PermutationMNK____MMAAt_0) ;  /* 0xffffff9804ec7950 */ /* 0x000fea0003c3ffff */
.L_x_113:
[----:B------:R-:W-:-:S00]  /*6450*/  BRA `(.L_x_113) ;  /* 0xfffffffc00fc7947 */ /* 0x000fc0000383ffff */
[----:B------:R-:W-:-:S00]  /*6460*/  NOP ;  /* 0x0000000000007918 */ /* 0x000fc00000000000 */
        /* <DEDUP_REMOVED lines=9> */
.L_x_116:


//--------------------- .nv.shared.kernel_cutlass_kernel_cudnngrouped_gemmgrouped_gemm_swiglugrouped_gemm_swiglu_quantBlockScaledContiguousGroupedGemmKernel_object_at__TiledMMA_ThrLayoutVMNK21111000_PermutationMNK____MMAAt_0 --------------------------
	.section	.nv.shared.kernel_cutlass_kernel_cudnngrouped_gemmgrouped_gemm_swiglugrouped_gemm_swiglu_quantBlockScaledContiguousGroupedGemmKernel_object_at__TiledMMA_ThrLayoutVMNK21111000_PermutationMNK____MMAAt_0,"aw",@nobits
	.sectionflags	@""
	.align	1024
	.zero		1024


//--------------------- .nv.shared.reserved.0     --------------------------
	.section	.nv.shared.reserved.0,"aw",@nobits
	.align	8
	.weak		__nv_reservedSMEM_offset_0_alias
	.size		__nv_reservedSMEM_offset_0_alias, 0, 64
	.other		__nv_reservedSMEM_offset_0_alias,@"STO_CUDA_RESERVED_SHARED STV_DEFAULT"
__nv_reservedSMEM_offset_0_alias:
	.zero		0
.nv.shared.reserved.0:
	.zero		64
	.weak		__nv_reservedSMEM_allocation_phase
	.type		__nv_reservedSMEM_allocation_phase,@object
	.size		__nv_reservedSMEM_allocation_phase,(.L_0 - __nv_reservedSMEM_allocation_phase)
__nv_reservedSMEM_allocation_phase:
	.zero		1
.L_0:
	.zero		7
	.weak		__nv_reservedSMEM_devtool_atexit_pc
	.type		__nv_reservedSMEM_devtool_atexit_pc,@object
	.size		__nv_reservedSMEM_devtool_atexit_pc,(__nv_reservedSMEM_allocation_mask - __nv_reservedSMEM_devtool_atexit_pc)
__nv_reservedSMEM_devtool_atexit_pc:
	.zero		8
	.weak		__nv_reservedSMEM_allocation_mask
	.type		__nv_reservedSMEM_allocation_mask,@object
	.size		__nv_reservedSMEM_allocation_mask,(.L_2 - __nv_reservedSMEM_allocation_mask)
__nv_reservedSMEM_allocation_mask:
	.zero		4
.L_2:
	.zero		4
	.weak		__nv_reservedSMEM_tmem_allocation_pipeline_mbarrier
	.type		__nv_reservedSMEM_tmem_allocation_pipeline_mbarrier,@object
	.size		__nv_reservedSMEM_tmem_allocation_pipeline_mbarrier,(__nv_reservedSMEM_tmem_allocation_pipeline_mbarrier_parity - __nv_reservedSMEM_tmem_allocation_pipeline_mbarrier)
__nv_reservedSMEM_tmem_allocation_pipeline_mbarrier:
	.zero		8
	.weak		__nv_reservedSMEM_tmem_allocation_pipeline_mbarrier_parity
	.type		__nv_reservedSMEM_tmem_allocation_pipeline_mbarrier_parity,@object
	.size		__nv_reservedSMEM_tmem_allocation_pipeline_mbarrier_parity,(.L_4 - __nv_reservedSMEM_tmem_allocation_pipeline_mbarrier_parity)
__nv_reservedSMEM_tmem_allocation_pipeline_mbarrier_parity:
	.zero		4
.L_4:


//--------------------- .nv.constant0.kernel_cutlass_kernel_cudnngrouped_gemmgrouped_gemm_swiglugrouped_gemm_swiglu_quantBlockScaledContiguousGroupedGemmKernel_object_at__TiledMMA_ThrLayoutVMNK21111000_PermutationMNK____MMAAt_0 --------------------------
	.section	.nv.constant0.kernel_cutlass_kernel_cudnngrouped_gemmgrouped_gemm_swiglugrouped_gemm_swiglu_quantBlockScaledContiguousGroupedGemmKernel_object_at__TiledMMA_ThrLayoutVMNK21111000_PermutationMNK____MMAAt_0,"a",@progbits
	.sectionflags	@""
	.align	4
.nv.constant0.kernel_cutlass_kernel_cudnngrouped_gemmgrouped_gemm_swiglugrouped_gemm_swiglu_quantBlockScaledContiguousGroupedGemmKernel_object_at__TiledMMA_ThrLayoutVMNK21111000_PermutationMNK____MMAAt_0:
	.zero		1924


//--------------------- SYMBOLS --------------------------

	.type		.nv.reservedSmem.offset0,@object
	.size		.nv.reservedSmem.offset0,0x4
	.type		.nv.reservedSmem.cap,@object
	.size		.nv.reservedSmem.cap,0x4
